//
// Generated by NVIDIA NVVM Compiler
//
// Compiler Build ID: CL-36424714
// Cuda compilation tools, release 13.0, V13.0.88
// Based on NVVM 20.0.0
//

.version 9.0
.target sm_100
.address_size 64

	// .globl	_Z16matrixPlusVectorPfS_S_ii

.visible .entry _Z16matrixPlusVectorPfS_S_ii(
	.param .u64 .ptr .align 1 _Z16matrixPlusVectorPfS_S_ii_param_0,
	.param .u64 .ptr .align 1 _Z16matrixPlusVectorPfS_S_ii_param_1,
	.param .u64 .ptr .align 1 _Z16matrixPlusVectorPfS_S_ii_param_2,
	.param .u32 _Z16matrixPlusVectorPfS_S_ii_param_3,
	.param .u32 _Z16matrixPlusVectorPfS_S_ii_param_4
)
{
	.reg .pred 	%p<4>;
	.reg .b32 	%r<14>;
	.reg .b32 	%f<4>;
	.reg .b64 	%rd<12>;

	ld.param.u64 	%rd1, [_Z16matrixPlusVectorPfS_S_ii_param_0];
	ld.param.u64 	%rd2, [_Z16matrixPlusVectorPfS_S_ii_param_1];
	ld.param.u64 	%rd3, [_Z16matrixPlusVectorPfS_S_ii_param_2];
	ld.param.u32 	%r3, [_Z16matrixPlusVectorPfS_S_ii_param_3];
	ld.param.u32 	%r4, [_Z16matrixPlusVectorPfS_S_ii_param_4];
	mov.u32 	%r6, %ntid.x;
	mov.u32 	%r7, %ctaid.x;
	mov.u32 	%r8, %tid.x;
	mad.lo.s32 	%r1, %r6, %r7, %r8;
	mov.u32 	%r9, %ntid.y;
	mov.u32 	%r10, %ctaid.y;
	mov.u32 	%r11, %tid.y;
	mad.lo.s32 	%r12, %r9, %r10, %r11;
	setp.ge.s32 	%p1, %r1, %r3;
	setp.ge.s32 	%p2, %r12, %r4;
	or.pred  	%p3, %p1, %p2;
	@%p3 bra 	$L__BB0_2;
	cvta.to.global.u64 	%rd4, %rd1;
	cvta.to.global.u64 	%rd5, %rd2;
	cvta.to.global.u64 	%rd6, %rd3;
	mad.lo.s32 	%r13, %r3, %r12, %r1;
	mul.wide.s32 	%rd7, %r13, 4;
	add.s64 	%rd8, %rd4, %rd7;
	ld.global.f32 	%f1, [%rd8];
	mul.wide.s32 	%rd9, %r1, 4;
	add.s64 	%rd10, %rd5, %rd9;
	ld.global.f32 	%f2, [%rd10];
	add.f32 	%f3, %f1, %f2;
	add.s64 	%rd11, %rd6, %rd7;
	st.global.f32 	[%rd11], %f3;
$L__BB0_2:
	ret;

}
	// .globl	_Z10matrixTanhPfS_ii
.visible .entry _Z10matrixTanhPfS_ii(
	.param .u64 .ptr .align 1 _Z10matrixTanhPfS_ii_param_0,
	.param .u64 .ptr .align 1 _Z10matrixTanhPfS_ii_param_1,
	.param .u32 _Z10matrixTanhPfS_ii_param_2,
	.param .u32 _Z10matrixTanhPfS_ii_param_3
)
{
	.reg .pred 	%p<6>;
	.reg .b32 	%r<14>;
	.reg .b32 	%f<17>;
	.reg .b64 	%rd<8>;

	ld.param.u64 	%rd1, [_Z10matrixTanhPfS_ii_param_0];
	ld.param.u64 	%rd2, [_Z10matrixTanhPfS_ii_param_1];
	ld.param.u32 	%r3, [_Z10matrixTanhPfS_ii_param_2];
	ld.param.u32 	%r4, [_Z10matrixTanhPfS_ii_param_3];
	mov.u32 	%r6, %ntid.x;
	mov.u32 	%r7, %ctaid.x;
	mov.u32 	%r8, %tid.x;
	mad.lo.s32 	%r1, %r6, %r7, %r8;
	mov.u32 	%r9, %ntid.y;
	mov.u32 	%r10, %ctaid.y;
	mov.u32 	%r11, %tid.y;
	mad.lo.s32 	%r12, %r9, %r10, %r11;
	setp.ge.s32 	%p1, %r1, %r3;
	setp.ge.s32 	%p2, %r12, %r4;
	or.pred  	%p3, %p1, %p2;
	@%p3 bra 	$L__BB1_2;
	cvta.to.global.u64 	%rd3, %rd1;
	cvta.to.global.u64 	%rd4, %rd2;
	mad.lo.s32 	%r13, %r3, %r12, %r1;
	mul.wide.s32 	%rd5, %r13, 4;
	add.s64 	%rd6, %rd3, %rd5;
	ld.global.f32 	%f1, [%rd6];
	abs.f32 	%f2, %f1;
	mul.f32 	%f3, %f2, 0f4038AA3B;
	ex2.approx.ftz.f32 	%f4, %f3;
	add.f32 	%f5, %f4, 0f3F800000;
	rcp.approx.ftz.f32 	%f6, %f5;
	fma.rn.f32 	%f7, %f6, 0fC0000000, 0f3F800000;
	setp.ge.f32 	%p4, %f2, 0f41102CB4;
	selp.f32 	%f8, 0f3F800000, %f7, %p4;
	copysign.f32 	%f9, %f1, %f8;
	mul.f32 	%f10, %f1, %f1;
	fma.rn.f32 	%f11, %f10, 0f3C80F082, 0fBD563CAE;
	fma.rn.f32 	%f12, %f11, %f10, 0f3E085941;
	fma.rn.f32 	%f13, %f12, %f10, 0fBEAAA9ED;
	fma.rn.f32 	%f14, %f13, %f10, 0f00000000;
	fma.rn.f32 	%f15, %f14, %f1, %f1;
	setp.ge.f32 	%p5, %f2, 0f3F19999A;
	selp.f32 	%f16, %f9, %f15, %p5;
	add.s64 	%rd7, %rd4, %rd5;
	st.global.f32 	[%rd7], %f16;
$L__BB1_2:
	ret;

}
	// .globl	_Z26matrixIncorporateTanhDerivPfS_S_ii
.visible .entry _Z26matrixIncorporateTanhDerivPfS_S_ii(
	.param .u64 .ptr .align 1 _Z26matrixIncorporateTanhDerivPfS_S_ii_param_0,
	.param .u64 .ptr .align 1 _Z26matrixIncorporateTanhDerivPfS_S_ii_param_1,
	.param .u64 .ptr .align 1 _Z26matrixIncorporateTanhDerivPfS_S_ii_param_2,
	.param .u32 _Z26matrixIncorporateTanhDerivPfS_S_ii_param_3,
	.param .u32 _Z26matrixIncorporateTanhDerivPfS_S_ii_param_4
)
{
	.reg .pred 	%p<4>;
	.reg .b32 	%r<14>;
	.reg .b32 	%f<8>;
	.reg .b64 	%rd<11>;

	ld.param.u64 	%rd1, [_Z26matrixIncorporateTanhDerivPfS_S_ii_param_0];
	ld.param.u64 	%rd2, [_Z26matrixIncorporateTanhDerivPfS_S_ii_param_1];
	ld.param.u64 	%rd3, [_Z26matrixIncorporateTanhDerivPfS_S_ii_param_2];
	ld.param.u32 	%r3, [_Z26matrixIncorporateTanhDerivPfS_S_ii_param_3];
	ld.param.u32 	%r4, [_Z26matrixIncorporateTanhDerivPfS_S_ii_param_4];
	mov.u32 	%r6, %ntid.x;
	mov.u32 	%r7, %ctaid.x;
	mov.u32 	%r8, %tid.x;
	mad.lo.s32 	%r1, %r6, %r7, %r8;
	mov.u32 	%r9, %ntid.y;
	mov.u32 	%r10, %ctaid.y;
	mov.u32 	%r11, %tid.y;
	mad.lo.s32 	%r12, %r9, %r10, %r11;
	setp.ge.s32 	%p1, %r1, %r3;
	setp.ge.s32 	%p2, %r12, %r4;
	or.pred  	%p3, %p1, %p2;
	@%p3 bra 	$L__BB2_2;
	cvta.to.global.u64 	%rd4, %rd1;
	cvta.to.global.u64 	%rd5, %rd2;
	cvta.to.global.u64 	%rd6, %rd3;
	mad.lo.s32 	%r13, %r3, %r12, %r1;
	mul.wide.s32 	%rd7, %r13, 4;
	add.s64 	%rd8, %rd4, %rd7;
	ld.global.f32 	%f1, [%rd8];
	add.s64 	%rd9, %rd5, %rd7;
	ld.global.f32 	%f2, [%rd9];
	add.f32 	%f3, %f2, 0f3F800000;
	mul.f32 	%f4, %f1, %f3;
	mov.f32 	%f5, 0f3F800000;
	sub.f32 	%f6, %f5, %f2;
	mul.f32 	%f7, %f6, %f4;
	add.s64 	%rd10, %rd6, %rd7;
	st.global.f32 	[%rd10], %f7;
$L__BB2_2:
	ret;

}
	// .globl	_Z10matrixReLuPfS_ii
.visible .entry _Z10matrixReLuPfS_ii(
	.param .u64 .ptr .align 1 _Z10matrixReLuPfS_ii_param_0,
	.param .u64 .ptr .align 1 _Z10matrixReLuPfS_ii_param_1,
	.param .u32 _Z10matrixReLuPfS_ii_param_2,
	.param .u32 _Z10matrixReLuPfS_ii_param_3
)
{
	.reg .pred 	%p<4>;
	.reg .b32 	%r<14>;
	.reg .b32 	%f<3>;
	.reg .b64 	%rd<8>;

	ld.param.u64 	%rd1, [_Z10matrixReLuPfS_ii_param_0];
	ld.param.u64 	%rd2, [_Z10matrixReLuPfS_ii_param_1];
	ld.param.u32 	%r3, [_Z10matrixReLuPfS_ii_param_2];
	ld.param.u32 	%r4, [_Z10matrixReLuPfS_ii_param_3];
	mov.u32 	%r6, %ntid.x;
	mov.u32 	%r7, %ctaid.x;
	mov.u32 	%r8, %tid.x;
	mad.lo.s32 	%r1, %r6, %r7, %r8;
	mov.u32 	%r9, %ntid.y;
	mov.u32 	%r10, %ctaid.y;
	mov.u32 	%r11, %tid.y;
	mad.lo.s32 	%r12, %r9, %r10, %r11;
	setp.ge.s32 	%p1, %r1, %r3;
	setp.ge.s32 	%p2, %r12, %r4;
	or.pred  	%p3, %p1, %p2;
	@%p3 bra 	$L__BB3_2;
	cvta.to.global.u64 	%rd3, %rd1;
	cvta.to.global.u64 	%rd4, %rd2;
	mad.lo.s32 	%r13, %r3, %r12, %r1;
	mul.wide.s32 	%rd5, %r13, 4;
	add.s64 	%rd6, %rd3, %rd5;
	ld.global.f32 	%f1, [%rd6];
	max.f32 	%f2, %f1, 0f00000000;
	add.s64 	%rd7, %rd4, %rd5;
	st.global.f32 	[%rd7], %f2;
$L__BB3_2:
	ret;

}
	// .globl	_Z26matrixIncorporateReLuDerivPfS_S_ii
.visible .entry _Z26matrixIncorporateReLuDerivPfS_S_ii(
	.param .u64 .ptr .align 1 _Z26matrixIncorporateReLuDerivPfS_S_ii_param_0,
	.param .u64 .ptr .align 1 _Z26matrixIncorporateReLuDerivPfS_S_ii_param_1,
	.param .u64 .ptr .align 1 _Z26matrixIncorporateReLuDerivPfS_S_ii_param_2,
	.param .u32 _Z26matrixIncorporateReLuDerivPfS_S_ii_param_3,
	.param .u32 _Z26matrixIncorporateReLuDerivPfS_S_ii_param_4
)
{
	.reg .pred 	%p<5>;
	.reg .b32 	%r<12>;
	.reg .b32 	%f<6>;
	.reg .b64 	%rd<13>;

	ld.param.u64 	%rd1, [_Z26matrixIncorporateReLuDerivPfS_S_ii_param_0];
	ld.param.u64 	%rd2, [_Z26matrixIncorporateReLuDerivPfS_S_ii_param_1];
	ld.param.u64 	%rd3, [_Z26matrixIncorporateReLuDerivPfS_S_ii_param_2];
	ld.param.u32 	%r4, [_Z26matrixIncorporateReLuDerivPfS_S_ii_param_3];
	ld.param.u32 	%r5, [_Z26matrixIncorporateReLuDerivPfS_S_ii_param_4];
	mov.u32 	%r6, %ntid.x;
	mov.u32 	%r7, %ctaid.x;
	mov.u32 	%r8, %tid.x;
	mad.lo.s32 	%r1, %r6, %r7, %r8;
	mov.u32 	%r9, %ntid.y;
	mov.u32 	%r10, %ctaid.y;
	mov.u32 	%r11, %tid.y;
	mad.lo.s32 	%r2, %r9, %r10, %r11;
	setp.ge.s32 	%p1, %r2, %r4;
	setp.ge.s32 	%p2, %r1, %r5;
	or.pred  	%p3, %p1, %p2;
	@%p3 bra 	$L__BB4_4;
	cvta.to.global.u64 	%rd4, %rd2;
	mad.lo.s32 	%r3, %r4, %r1, %r2;
	mul.wide.s32 	%rd5, %r3, 4;
	add.s64 	%rd6, %rd4, %rd5;
	ld.global.f32 	%f4, [%rd6];
	setp.le.f32 	%p4, %f4, 0f00000000;
	mov.f32 	%f5, 0f00000000;
	@%p4 bra 	$L__BB4_3;
	cvta.to.global.u64 	%rd7, %rd1;
	add.s64 	%rd9, %rd7, %rd5;
	ld.global.f32 	%f5, [%rd9];
$L__BB4_3:
	cvta.to.global.u64 	%rd10, %rd3;
	add.s64 	%rd12, %rd10, %rd5;
	st.global.f32 	[%rd12], %f5;
$L__BB4_4:
	ret;

}
	// .globl	_Z13matrixSigmoidPfS_ii
.visible .entry _Z13matrixSigmoidPfS_ii(
	.param .u64 .ptr .align 1 _Z13matrixSigmoidPfS_ii_param_0,
	.param .u64 .ptr .align 1 _Z13matrixSigmoidPfS_ii_param_1,
	.param .u32 _Z13matrixSigmoidPfS_ii_param_2,
	.param .u32 _Z13matrixSigmoidPfS_ii_param_3
)
{
	.reg .pred 	%p<6>;
	.reg .b32 	%r<14>;
	.reg .b32 	%f<20>;
	.reg .b64 	%rd<8>;

	ld.param.u64 	%rd1, [_Z13matrixSigmoidPfS_ii_param_0];
	ld.param.u64 	%rd2, [_Z13matrixSigmoidPfS_ii_param_1];
	ld.param.u32 	%r3, [_Z13matrixSigmoidPfS_ii_param_2];
	ld.param.u32 	%r4, [_Z13matrixSigmoidPfS_ii_param_3];
	mov.u32 	%r6, %ntid.x;
	mov.u32 	%r7, %ctaid.x;
	mov.u32 	%r8, %tid.x;
	mad.lo.s32 	%r1, %r6, %r7, %r8;
	mov.u32 	%r9, %ntid.y;
	mov.u32 	%r10, %ctaid.y;
	mov.u32 	%r11, %tid.y;
	mad.lo.s32 	%r12, %r9, %r10, %r11;
	setp.ge.s32 	%p1, %r1, %r3;
	setp.ge.s32 	%p2, %r12, %r4;
	or.pred  	%p3, %p1, %p2;
	@%p3 bra 	$L__BB5_2;
	cvta.to.global.u64 	%rd3, %rd1;
	cvta.to.global.u64 	%rd4, %rd2;
	mad.lo.s32 	%r13, %r3, %r12, %r1;
	mul.wide.s32 	%rd5, %r13, 4;
	add.s64 	%rd6, %rd3, %rd5;
	ld.global.f32 	%f1, [%rd6];
	mul.f32 	%f2, %f1, 0f3F000000;
	abs.f32 	%f3, %f2;
	mul.f32 	%f4, %f3, 0f4038AA3B;
	ex2.approx.ftz.f32 	%f5, %f4;
	add.f32 	%f6, %f5, 0f3F800000;
	rcp.approx.ftz.f32 	%f7, %f6;
	fma.rn.f32 	%f8, %f7, 0fC0000000, 0f3F800000;
	setp.ge.f32 	%p4, %f3, 0f41102CB4;
	selp.f32 	%f9, 0f3F800000, %f8, %p4;
	copysign.f32 	%f10, %f2, %f9;
	mul.f32 	%f11, %f2, %f2;
	fma.rn.f32 	%f12, %f11, 0f3C80F082, 0fBD563CAE;
	fma.rn.f32 	%f13, %f12, %f11, 0f3E085941;
	fma.rn.f32 	%f14, %f13, %f11, 0fBEAAA9ED;
	fma.rn.f32 	%f15, %f14, %f11, 0f00000000;
	fma.rn.f32 	%f16, %f15, %f2, %f2;
	setp.ge.f32 	%p5, %f3, 0f3F19999A;
	selp.f32 	%f17, %f10, %f16, %p5;
	add.f32 	%f18, %f17, 0f3F800000;
	mul.f32 	%f19, %f18, 0f3F000000;
	add.s64 	%rd7, %rd4, %rd5;
	st.global.f32 	[%rd7], %f19;
$L__BB5_2:
	ret;

}
	// .globl	_Z29matrixIncorporateSigmoidDerivPfS_S_ii
.visible .entry _Z29matrixIncorporateSigmoidDerivPfS_S_ii(
	.param .u64 .ptr .align 1 _Z29matrixIncorporateSigmoidDerivPfS_S_ii_param_0,
	.param .u64 .ptr .align 1 _Z29matrixIncorporateSigmoidDerivPfS_S_ii_param_1,
	.param .u64 .ptr .align 1 _Z29matrixIncorporateSigmoidDerivPfS_S_ii_param_2,
	.param .u32 _Z29matrixIncorporateSigmoidDerivPfS_S_ii_param_3,
	.param .u32 _Z29matrixIncorporateSigmoidDerivPfS_S_ii_param_4
)
{
	.reg .pred 	%p<4>;
	.reg .b32 	%r<14>;
	.reg .b32 	%f<7>;
	.reg .b64 	%rd<11>;

	ld.param.u64 	%rd1, [_Z29matrixIncorporateSigmoidDerivPfS_S_ii_param_0];
	ld.param.u64 	%rd2, [_Z29matrixIncorporateSigmoidDerivPfS_S_ii_param_1];
	ld.param.u64 	%rd3, [_Z29matrixIncorporateSigmoidDerivPfS_S_ii_param_2];
	ld.param.u32 	%r3, [_Z29matrixIncorporateSigmoidDerivPfS_S_ii_param_3];
	ld.param.u32 	%r4, [_Z29matrixIncorporateSigmoidDerivPfS_S_ii_param_4];
	mov.u32 	%r6, %ntid.x;
	mov.u32 	%r7, %ctaid.x;
	mov.u32 	%r8, %tid.x;
	mad.lo.s32 	%r1, %r6, %r7, %r8;
	mov.u32 	%r9, %ntid.y;
	mov.u32 	%r10, %ctaid.y;
	mov.u32 	%r11, %tid.y;
	mad.lo.s32 	%r12, %r9, %r10, %r11;
	setp.ge.s32 	%p1, %r1, %r3;
	setp.ge.s32 	%p2, %r12, %r4;
	or.pred  	%p3, %p1, %p2;
	@%p3 bra 	$L__BB6_2;
	cvta.to.global.u64 	%rd4, %rd1;
	cvta.to.global.u64 	%rd5, %rd2;
	cvta.to.global.u64 	%rd6, %rd3;
	mad.lo.s32 	%r13, %r3, %r12, %r1;
	mul.wide.s32 	%rd7, %r13, 4;
	add.s64 	%rd8, %rd4, %rd7;
	ld.global.f32 	%f1, [%rd8];
	add.s64 	%rd9, %rd5, %rd7;
	ld.global.f32 	%f2, [%rd9];
	mul.f32 	%f3, %f1, %f2;
	mov.f32 	%f4, 0f3F800000;
	sub.f32 	%f5, %f4, %f2;
	mul.f32 	%f6, %f3, %f5;
	add.s64 	%rd10, %rd6, %rd7;
	st.global.f32 	[%rd10], %f6;
$L__BB6_2:
	ret;

}
	// .globl	_Z23matrixCrossEntropyErrorPfS_S_ii
.visible .entry _Z23matrixCrossEntropyErrorPfS_S_ii(
	.param .u64 .ptr .align 1 _Z23matrixCrossEntropyErrorPfS_S_ii_param_0,
	.param .u64 .ptr .align 1 _Z23matrixCrossEntropyErrorPfS_S_ii_param_1,
	.param .u64 .ptr .align 1 _Z23matrixCrossEntropyErrorPfS_S_ii_param_2,
	.param .u32 _Z23matrixCrossEntropyErrorPfS_S_ii_param_3,
	.param .u32 _Z23matrixCrossEntropyErrorPfS_S_ii_param_4
)
{
	.reg .pred 	%p<8>;
	.reg .b32 	%r<18>;
	.reg .b32 	%f<31>;
	.reg .b64 	%rd<15>;

	ld.param.u64 	%rd4, [_Z23matrixCrossEntropyErrorPfS_S_ii_param_0];
	ld.param.u64 	%rd2, [_Z23matrixCrossEntropyErrorPfS_S_ii_param_1];
	ld.param.u64 	%rd3, [_Z23matrixCrossEntropyErrorPfS_S_ii_param_2];
	ld.param.u32 	%r4, [_Z23matrixCrossEntropyErrorPfS_S_ii_param_3];
	ld.param.u32 	%r5, [_Z23matrixCrossEntropyErrorPfS_S_ii_param_4];
	cvta.to.global.u64 	%rd1, %rd4;
	mov.u32 	%r7, %ntid.x;
	mov.u32 	%r8, %ctaid.x;
	mov.u32 	%r9, %tid.x;
	mad.lo.s32 	%r1, %r7, %r8, %r9;
	mov.u32 	%r10, %ntid.y;
	mov.u32 	%r11, %ctaid.y;
	mov.u32 	%r12, %tid.y;
	mad.lo.s32 	%r13, %r10, %r11, %r12;
	setp.ge.s32 	%p1, %r1, %r4;
	setp.ge.s32 	%p2, %r13, %r5;
	or.pred  	%p3, %p1, %p2;
	@%p3 bra 	$L__BB7_5;
	cvta.to.global.u64 	%rd5, %rd2;
	mad.lo.s32 	%r3, %r4, %r13, %r1;
	mul.wide.s32 	%rd6, %r3, 4;
	add.s64 	%rd7, %rd5, %rd6;
	ld.global.f32 	%f4, [%rd7];
	setp.leu.f32 	%p4, %f4, 0f00000000;
	@%p4 bra 	$L__BB7_3;
	add.s64 	%rd11, %rd1, %rd6;
	ld.global.f32 	%f30, [%rd11];
	bra.uni 	$L__BB7_4;
$L__BB7_3:
	add.s64 	%rd9, %rd1, %rd6;
	ld.global.f32 	%f5, [%rd9];
	mov.f32 	%f6, 0f3F800000;
	sub.f32 	%f30, %f6, %f5;
$L__BB7_4:
	add.f32 	%f7, %f30, 0f34000000;
	setp.lt.f32 	%p5, %f7, 0f00800000;
	mul.f32 	%f8, %f7, 0f4B000000;
	selp.f32 	%f9, %f8, %f7, %p5;
	selp.f32 	%f10, 0fC1B80000, 0f00000000, %p5;
	mov.b32 	%r14, %f9;
	add.s32 	%r15, %r14, -1059760811;
	and.b32  	%r16, %r15, -8388608;
	sub.s32 	%r17, %r14, %r16;
	mov.b32 	%f11, %r17;
	cvt.rn.f32.s32 	%f12, %r16;
	fma.rn.f32 	%f13, %f12, 0f34000000, %f10;
	add.f32 	%f14, %f11, 0fBF800000;
	fma.rn.f32 	%f15, %f14, 0fBE055027, 0f3E1039F6;
	fma.rn.f32 	%f16, %f15, %f14, 0fBDF8CDCC;
	fma.rn.f32 	%f17, %f16, %f14, 0f3E0F2955;
	fma.rn.f32 	%f18, %f17, %f14, 0fBE2AD8B9;
	fma.rn.f32 	%f19, %f18, %f14, 0f3E4CED0B;
	fma.rn.f32 	%f20, %f19, %f14, 0fBE7FFF22;
	fma.rn.f32 	%f21, %f20, %f14, 0f3EAAAA78;
	fma.rn.f32 	%f22, %f21, %f14, 0fBF000000;
	mul.f32 	%f23, %f14, %f22;
	fma.rn.f32 	%f24, %f23, %f14, %f14;
	fma.rn.f32 	%f25, %f13, 0f3F317218, %f24;
	setp.gt.u32 	%p6, %r14, 2139095039;
	fma.rn.f32 	%f26, %f9, 0f7F800000, 0f7F800000;
	selp.f32 	%f27, %f26, %f25, %p6;
	setp.eq.f32 	%p7, %f9, 0f00000000;
	cvta.to.global.u64 	%rd12, %rd3;
	add.s64 	%rd14, %rd12, %rd6;
	neg.f32 	%f28, %f27;
	selp.f32 	%f29, 0f7F800000, %f28, %p7;
	st.global.f32 	[%rd14], %f29;
$L__BB7_5:
	ret;

}
	// .globl	_Z26matrixBellmanErrorAndDerivPfS_S_S_S_S_fS_ii
.visible .entry _Z26matrixBellmanErrorAndDerivPfS_S_S_S_S_fS_ii(
	.param .u64 .ptr .align 1 _Z26matrixBellmanErrorAndDerivPfS_S_S_S_S_fS_ii_param_0,
	.param .u64 .ptr .align 1 _Z26matrixBellmanErrorAndDerivPfS_S_S_S_S_fS_ii_param_1,
	.param .u64 .ptr .align 1 _Z26matrixBellmanErrorAndDerivPfS_S_S_S_S_fS_ii_param_2,
	.param .u64 .ptr .align 1 _Z26matrixBellmanErrorAndDerivPfS_S_S_S_S_fS_ii_param_3,
	.param .u64 .ptr .align 1 _Z26matrixBellmanErrorAndDerivPfS_S_S_S_S_fS_ii_param_4,
	.param .u64 .ptr .align 1 _Z26matrixBellmanErrorAndDerivPfS_S_S_S_S_fS_ii_param_5,
	.param .f32 _Z26matrixBellmanErrorAndDerivPfS_S_S_S_S_fS_ii_param_6,
	.param .u64 .ptr .align 1 _Z26matrixBellmanErrorAndDerivPfS_S_S_S_S_fS_ii_param_7,
	.param .u32 _Z26matrixBellmanErrorAndDerivPfS_S_S_S_S_fS_ii_param_8,
	.param .u32 _Z26matrixBellmanErrorAndDerivPfS_S_S_S_S_fS_ii_param_9
)
{
	.reg .pred 	%p<6>;
	.reg .b32 	%r<16>;
	.reg .b32 	%f<14>;
	.reg .b64 	%rd<30>;
	.reg .b64 	%fd<4>;

	ld.param.u64 	%rd3, [_Z26matrixBellmanErrorAndDerivPfS_S_S_S_S_fS_ii_param_0];
	ld.param.u64 	%rd4, [_Z26matrixBellmanErrorAndDerivPfS_S_S_S_S_fS_ii_param_1];
	ld.param.u64 	%rd5, [_Z26matrixBellmanErrorAndDerivPfS_S_S_S_S_fS_ii_param_2];
	ld.param.u64 	%rd9, [_Z26matrixBellmanErrorAndDerivPfS_S_S_S_S_fS_ii_param_3];
	ld.param.u64 	%rd6, [_Z26matrixBellmanErrorAndDerivPfS_S_S_S_S_fS_ii_param_4];
	ld.param.u64 	%rd7, [_Z26matrixBellmanErrorAndDerivPfS_S_S_S_S_fS_ii_param_5];
	ld.param.f32 	%f4, [_Z26matrixBellmanErrorAndDerivPfS_S_S_S_S_fS_ii_param_6];
	ld.param.u64 	%rd8, [_Z26matrixBellmanErrorAndDerivPfS_S_S_S_S_fS_ii_param_7];
	ld.param.u32 	%r4, [_Z26matrixBellmanErrorAndDerivPfS_S_S_S_S_fS_ii_param_8];
	ld.param.u32 	%r5, [_Z26matrixBellmanErrorAndDerivPfS_S_S_S_S_fS_ii_param_9];
	cvta.to.global.u64 	%rd1, %rd9;
	mov.u32 	%r7, %ntid.x;
	mov.u32 	%r8, %ctaid.x;
	mov.u32 	%r9, %tid.x;
	mad.lo.s32 	%r1, %r7, %r8, %r9;
	mov.u32 	%r10, %ntid.y;
	mov.u32 	%r11, %ctaid.y;
	mov.u32 	%r12, %tid.y;
	mad.lo.s32 	%r13, %r10, %r11, %r12;
	setp.ge.s32 	%p1, %r1, %r4;
	setp.ge.s32 	%p2, %r13, %r5;
	or.pred  	%p3, %p1, %p2;
	@%p3 bra 	$L__BB8_6;
	cvta.to.global.u64 	%rd10, %rd8;
	mul.lo.s32 	%r3, %r4, %r13;
	mul.wide.u32 	%rd11, %r13, 4;
	add.s64 	%rd12, %rd10, %rd11;
	ld.global.f32 	%f5, [%rd12];
	setp.leu.f32 	%p4, %f5, 0f00000000;
	@%p4 bra 	$L__BB8_3;
	add.s64 	%rd18, %rd1, %rd11;
	ld.global.f32 	%f13, [%rd18];
	bra.uni 	$L__BB8_4;
$L__BB8_3:
	add.s64 	%rd14, %rd1, %rd11;
	ld.global.f32 	%f6, [%rd14];
	cvta.to.global.u64 	%rd15, %rd4;
	add.s64 	%rd16, %rd15, %rd11;
	ld.global.f32 	%f7, [%rd16];
	fma.rn.f32 	%f13, %f4, %f7, %f6;
$L__BB8_4:
	add.s32 	%r14, %r3, %r1;
	cvta.to.global.u64 	%rd19, %rd7;
	mul.wide.s32 	%rd20, %r14, 4;
	add.s64 	%rd2, %rd19, %rd20;
	mov.b32 	%r15, 0;
	st.global.u32 	[%rd2], %r15;
	cvt.rn.f32.s32 	%f8, %r1;
	cvta.to.global.u64 	%rd21, %rd5;
	add.s64 	%rd23, %rd21, %rd11;
	ld.global.f32 	%f9, [%rd23];
	setp.neu.f32 	%p5, %f9, %f8;
	@%p5 bra 	$L__BB8_6;
	cvta.to.global.u64 	%rd24, %rd3;
	mul.wide.s32 	%rd25, %r1, 4;
	add.s64 	%rd26, %rd24, %rd25;
	ld.global.f32 	%f10, [%rd26];
	sub.f32 	%f11, %f10, %f13;
	st.global.f32 	[%rd2], %f11;
	cvt.f64.f32 	%fd1, %f11;
	mul.f64 	%fd2, %fd1, 0d3FE0000000000000;
	mul.f64 	%fd3, %fd2, %fd1;
	cvt.rn.f32.f64 	%f12, %fd3;
	cvta.to.global.u64 	%rd27, %rd6;
	add.s64 	%rd29, %rd27, %rd11;
	st.global.f32 	[%rd29], %f12;
$L__BB8_6:
	ret;

}
	// .globl	_Z21DqnStanfordEvaluationPfS_S_S_S_i
.visible .entry _Z21DqnStanfordEvaluationPfS_S_S_S_i(
	.param .u64 .ptr .align 1 _Z21DqnStanfordEvaluationPfS_S_S_S_i_param_0,
	.param .u64 .ptr .align 1 _Z21DqnStanfordEvaluationPfS_S_S_S_i_param_1,
	.param .u64 .ptr .align 1 _Z21DqnStanfordEvaluationPfS_S_S_S_i_param_2,
	.param .u64 .ptr .align 1 _Z21DqnStanfordEvaluationPfS_S_S_S_i_param_3,
	.param .u64 .ptr .align 1 _Z21DqnStanfordEvaluationPfS_S_S_S_i_param_4,
	.param .u32 _Z21DqnStanfordEvaluationPfS_S_S_S_i_param_5
)
{
	.reg .pred 	%p<3>;
	.reg .b32 	%r<6>;
	.reg .b32 	%f<5>;
	.reg .b64 	%rd<20>;

	ld.param.u64 	%rd2, [_Z21DqnStanfordEvaluationPfS_S_S_S_i_param_0];
	ld.param.u64 	%rd3, [_Z21DqnStanfordEvaluationPfS_S_S_S_i_param_1];
	ld.param.u64 	%rd6, [_Z21DqnStanfordEvaluationPfS_S_S_S_i_param_2];
	ld.param.u64 	%rd4, [_Z21DqnStanfordEvaluationPfS_S_S_S_i_param_3];
	ld.param.u64 	%rd5, [_Z21DqnStanfordEvaluationPfS_S_S_S_i_param_4];
	ld.param.u32 	%r2, [_Z21DqnStanfordEvaluationPfS_S_S_S_i_param_5];
	cvta.to.global.u64 	%rd1, %rd6;
	mov.u32 	%r3, %ntid.x;
	mov.u32 	%r4, %ctaid.x;
	mov.u32 	%r5, %tid.x;
	mad.lo.s32 	%r1, %r3, %r4, %r5;
	setp.ge.s32 	%p1, %r1, %r2;
	@%p1 bra 	$L__BB9_4;
	cvta.to.global.u64 	%rd7, %rd2;
	cvta.to.global.u64 	%rd8, %rd3;
	mul.wide.s32 	%rd9, %r1, 4;
	add.s64 	%rd10, %rd7, %rd9;
	ld.global.f32 	%f1, [%rd10];
	add.s64 	%rd11, %rd8, %rd9;
	ld.global.f32 	%f2, [%rd11];
	setp.neu.f32 	%p2, %f1, %f2;
	@%p2 bra 	$L__BB9_3;
	add.s64 	%rd17, %rd1, %rd9;
	ld.global.f32 	%f4, [%rd17];
	cvta.to.global.u64 	%rd18, %rd4;
	add.s64 	%rd19, %rd18, %rd9;
	st.global.f32 	[%rd19], %f4;
	bra.uni 	$L__BB9_4;
$L__BB9_3:
	add.s64 	%rd13, %rd1, %rd9;
	ld.global.f32 	%f3, [%rd13];
	cvta.to.global.u64 	%rd14, %rd5;
	add.s64 	%rd15, %rd14, %rd9;
	st.global.f32 	[%rd15], %f3;
$L__BB9_4:
	ret;

}
	// .globl	_Z14matrixHadamardPfS_fS_fii
.visible .entry _Z14matrixHadamardPfS_fS_fii(
	.param .u64 .ptr .align 1 _Z14matrixHadamardPfS_fS_fii_param_0,
	.param .u64 .ptr .align 1 _Z14matrixHadamardPfS_fS_fii_param_1,
	.param .f32 _Z14matrixHadamardPfS_fS_fii_param_2,
	.param .u64 .ptr .align 1 _Z14matrixHadamardPfS_fS_fii_param_3,
	.param .f32 _Z14matrixHadamardPfS_fS_fii_param_4,
	.param .u32 _Z14matrixHadamardPfS_fS_fii_param_5,
	.param .u32 _Z14matrixHadamardPfS_fS_fii_param_6
)
{
	.reg .pred 	%p<4>;
	.reg .b32 	%r<14>;
	.reg .b32 	%f<9>;
	.reg .b64 	%rd<11>;

	ld.param.u64 	%rd1, [_Z14matrixHadamardPfS_fS_fii_param_0];
	ld.param.u64 	%rd2, [_Z14matrixHadamardPfS_fS_fii_param_1];
	ld.param.f32 	%f1, [_Z14matrixHadamardPfS_fS_fii_param_2];
	ld.param.u64 	%rd3, [_Z14matrixHadamardPfS_fS_fii_param_3];
	ld.param.f32 	%f2, [_Z14matrixHadamardPfS_fS_fii_param_4];
	ld.param.u32 	%r3, [_Z14matrixHadamardPfS_fS_fii_param_5];
	ld.param.u32 	%r4, [_Z14matrixHadamardPfS_fS_fii_param_6];
	mov.u32 	%r6, %ntid.x;
	mov.u32 	%r7, %ctaid.x;
	mov.u32 	%r8, %tid.x;
	mad.lo.s32 	%r1, %r6, %r7, %r8;
	mov.u32 	%r9, %ntid.y;
	mov.u32 	%r10, %ctaid.y;
	mov.u32 	%r11, %tid.y;
	mad.lo.s32 	%r12, %r9, %r10, %r11;
	setp.ge.s32 	%p1, %r1, %r3;
	setp.ge.s32 	%p2, %r12, %r4;
	or.pred  	%p3, %p1, %p2;
	@%p3 bra 	$L__BB10_2;
	cvta.to.global.u64 	%rd4, %rd1;
	cvta.to.global.u64 	%rd5, %rd2;
	cvta.to.global.u64 	%rd6, %rd3;
	mad.lo.s32 	%r13, %r3, %r12, %r1;
	mul.wide.s32 	%rd7, %r13, 4;
	add.s64 	%rd8, %rd4, %rd7;
	ld.global.f32 	%f3, [%rd8];
	mul.f32 	%f4, %f1, %f3;
	add.s64 	%rd9, %rd5, %rd7;
	ld.global.f32 	%f5, [%rd9];
	add.s64 	%rd10, %rd6, %rd7;
	ld.global.f32 	%f6, [%rd10];
	mul.f32 	%f7, %f2, %f6;
	fma.rn.f32 	%f8, %f4, %f5, %f7;
	st.global.f32 	[%rd10], %f8;
$L__BB10_2:
	ret;

}
	// .globl	_Z13columnwiseMaxPfS_ii
.visible .entry _Z13columnwiseMaxPfS_ii(
	.param .u64 .ptr .align 1 _Z13columnwiseMaxPfS_ii_param_0,
	.param .u64 .ptr .align 1 _Z13columnwiseMaxPfS_ii_param_1,
	.param .u32 _Z13columnwiseMaxPfS_ii_param_2,
	.param .u32 _Z13columnwiseMaxPfS_ii_param_3
)
{
	.reg .pred 	%p<40>;
	.reg .b32 	%r<29>;
	.reg .b32 	%f<81>;
	.reg .b64 	%rd<26>;

	ld.param.u64 	%rd9, [_Z13columnwiseMaxPfS_ii_param_0];
	ld.param.u64 	%rd10, [_Z13columnwiseMaxPfS_ii_param_1];
	ld.param.u32 	%r18, [_Z13columnwiseMaxPfS_ii_param_2];
	ld.param.u32 	%r19, [_Z13columnwiseMaxPfS_ii_param_3];
	mov.u32 	%r20, %ntid.x;
	mov.u32 	%r21, %ctaid.x;
	mov.u32 	%r22, %tid.x;
	mad.lo.s32 	%r1, %r20, %r21, %r22;
	setp.ge.s32 	%p1, %r1, %r19;
	@%p1 bra 	$L__BB11_15;
	cvta.to.global.u64 	%rd1, %rd9;
	mul.lo.s32 	%r2, %r18, %r1;
	mul.wide.s32 	%rd11, %r2, 4;
	add.s64 	%rd2, %rd1, %rd11;
	ld.global.f32 	%f80, [%rd2];
	setp.lt.s32 	%p2, %r18, 1;
	@%p2 bra 	$L__BB11_14;
	and.b32  	%r3, %r18, 15;
	setp.lt.u32 	%p3, %r18, 16;
	mov.b32 	%r26, 0;
	@%p3 bra 	$L__BB11_5;
	and.b32  	%r26, %r18, 2147483632;
	neg.s32 	%r24, %r26;
	add.s64 	%rd13, %rd11, %rd1;
	add.s64 	%rd24, %rd13, 32;
$L__BB11_4:
	.pragma "nounroll";
	ld.global.f32 	%f16, [%rd24+-32];
	setp.gt.f32 	%p4, %f16, %f80;
	selp.f32 	%f17, %f16, %f80, %p4;
	ld.global.f32 	%f18, [%rd24+-28];
	setp.gt.f32 	%p5, %f18, %f17;
	selp.f32 	%f19, %f18, %f17, %p5;
	ld.global.f32 	%f20, [%rd24+-24];
	setp.gt.f32 	%p6, %f20, %f19;
	selp.f32 	%f21, %f20, %f19, %p6;
	ld.global.f32 	%f22, [%rd24+-20];
	setp.gt.f32 	%p7, %f22, %f21;
	selp.f32 	%f23, %f22, %f21, %p7;
	ld.global.f32 	%f24, [%rd24+-16];
	setp.gt.f32 	%p8, %f24, %f23;
	selp.f32 	%f25, %f24, %f23, %p8;
	ld.global.f32 	%f26, [%rd24+-12];
	setp.gt.f32 	%p9, %f26, %f25;
	selp.f32 	%f27, %f26, %f25, %p9;
	ld.global.f32 	%f28, [%rd24+-8];
	setp.gt.f32 	%p10, %f28, %f27;
	selp.f32 	%f29, %f28, %f27, %p10;
	ld.global.f32 	%f30, [%rd24+-4];
	setp.gt.f32 	%p11, %f30, %f29;
	selp.f32 	%f31, %f30, %f29, %p11;
	ld.global.f32 	%f32, [%rd24];
	setp.gt.f32 	%p12, %f32, %f31;
	selp.f32 	%f33, %f32, %f31, %p12;
	ld.global.f32 	%f34, [%rd24+4];
	setp.gt.f32 	%p13, %f34, %f33;
	selp.f32 	%f35, %f34, %f33, %p13;
	ld.global.f32 	%f36, [%rd24+8];
	setp.gt.f32 	%p14, %f36, %f35;
	selp.f32 	%f37, %f36, %f35, %p14;
	ld.global.f32 	%f38, [%rd24+12];
	setp.gt.f32 	%p15, %f38, %f37;
	selp.f32 	%f39, %f38, %f37, %p15;
	ld.global.f32 	%f40, [%rd24+16];
	setp.gt.f32 	%p16, %f40, %f39;
	selp.f32 	%f41, %f40, %f39, %p16;
	ld.global.f32 	%f42, [%rd24+20];
	setp.gt.f32 	%p17, %f42, %f41;
	selp.f32 	%f43, %f42, %f41, %p17;
	ld.global.f32 	%f44, [%rd24+24];
	setp.gt.f32 	%p18, %f44, %f43;
	selp.f32 	%f45, %f44, %f43, %p18;
	ld.global.f32 	%f46, [%rd24+28];
	setp.gt.f32 	%p19, %f46, %f45;
	selp.f32 	%f80, %f46, %f45, %p19;
	add.s32 	%r24, %r24, 16;
	add.s64 	%rd24, %rd24, 64;
	setp.ne.s32 	%p20, %r24, 0;
	@%p20 bra 	$L__BB11_4;
$L__BB11_5:
	setp.eq.s32 	%p21, %r3, 0;
	@%p21 bra 	$L__BB11_14;
	and.b32  	%r9, %r18, 7;
	setp.lt.u32 	%p22, %r3, 8;
	@%p22 bra 	$L__BB11_8;
	mul.wide.u32 	%rd14, %r26, 4;
	add.s64 	%rd15, %rd2, %rd14;
	ld.global.f32 	%f48, [%rd15];
	setp.gt.f32 	%p23, %f48, %f80;
	selp.f32 	%f49, %f48, %f80, %p23;
	ld.global.f32 	%f50, [%rd15+4];
	setp.gt.f32 	%p24, %f50, %f49;
	selp.f32 	%f51, %f50, %f49, %p24;
	ld.global.f32 	%f52, [%rd15+8];
	setp.gt.f32 	%p25, %f52, %f51;
	selp.f32 	%f53, %f52, %f51, %p25;
	ld.global.f32 	%f54, [%rd15+12];
	setp.gt.f32 	%p26, %f54, %f53;
	selp.f32 	%f55, %f54, %f53, %p26;
	ld.global.f32 	%f56, [%rd15+16];
	setp.gt.f32 	%p27, %f56, %f55;
	selp.f32 	%f57, %f56, %f55, %p27;
	ld.global.f32 	%f58, [%rd15+20];
	setp.gt.f32 	%p28, %f58, %f57;
	selp.f32 	%f59, %f58, %f57, %p28;
	ld.global.f32 	%f60, [%rd15+24];
	setp.gt.f32 	%p29, %f60, %f59;
	selp.f32 	%f61, %f60, %f59, %p29;
	ld.global.f32 	%f62, [%rd15+28];
	setp.gt.f32 	%p30, %f62, %f61;
	selp.f32 	%f80, %f62, %f61, %p30;
	add.s32 	%r26, %r26, 8;
$L__BB11_8:
	setp.eq.s32 	%p31, %r9, 0;
	@%p31 bra 	$L__BB11_14;
	and.b32  	%r12, %r18, 3;
	setp.lt.u32 	%p32, %r9, 4;
	@%p32 bra 	$L__BB11_11;
	mul.wide.u32 	%rd16, %r26, 4;
	add.s64 	%rd17, %rd2, %rd16;
	ld.global.f32 	%f64, [%rd17];
	setp.gt.f32 	%p33, %f64, %f80;
	selp.f32 	%f65, %f64, %f80, %p33;
	ld.global.f32 	%f66, [%rd17+4];
	setp.gt.f32 	%p34, %f66, %f65;
	selp.f32 	%f67, %f66, %f65, %p34;
	ld.global.f32 	%f68, [%rd17+8];
	setp.gt.f32 	%p35, %f68, %f67;
	selp.f32 	%f69, %f68, %f67, %p35;
	ld.global.f32 	%f70, [%rd17+12];
	setp.gt.f32 	%p36, %f70, %f69;
	selp.f32 	%f80, %f70, %f69, %p36;
	add.s32 	%r26, %r26, 4;
$L__BB11_11:
	setp.eq.s32 	%p37, %r12, 0;
	@%p37 bra 	$L__BB11_14;
	mul.wide.u32 	%rd19, %r26, 4;
	add.s64 	%rd20, %rd11, %rd19;
	add.s64 	%rd25, %rd1, %rd20;
	neg.s32 	%r28, %r12;
$L__BB11_13:
	.pragma "nounroll";
	ld.global.f32 	%f71, [%rd25];
	setp.gt.f32 	%p38, %f71, %f80;
	selp.f32 	%f80, %f71, %f80, %p38;
	add.s64 	%rd25, %rd25, 4;
	add.s32 	%r28, %r28, 1;
	setp.ne.s32 	%p39, %r28, 0;
	@%p39 bra 	$L__BB11_13;
$L__BB11_14:
	cvta.to.global.u64 	%rd21, %rd10;
	mul.wide.s32 	%rd22, %r1, 4;
	add.s64 	%rd23, %rd21, %rd22;
	st.global.f32 	[%rd23], %f80;
$L__BB11_15:
	ret;

}
	// .globl	_Z18columnwiseMaxIndexPfS_ii
.visible .entry _Z18columnwiseMaxIndexPfS_ii(
	.param .u64 .ptr .align 1 _Z18columnwiseMaxIndexPfS_ii_param_0,
	.param .u64 .ptr .align 1 _Z18columnwiseMaxIndexPfS_ii_param_1,
	.param .u32 _Z18columnwiseMaxIndexPfS_ii_param_2,
	.param .u32 _Z18columnwiseMaxIndexPfS_ii_param_3
)
{
	.reg .pred 	%p<40>;
	.reg .b32 	%r<107>;
	.reg .b32 	%f<74>;
	.reg .b64 	%rd<26>;

	ld.param.u64 	%rd9, [_Z18columnwiseMaxIndexPfS_ii_param_0];
	ld.param.u64 	%rd10, [_Z18columnwiseMaxIndexPfS_ii_param_1];
	ld.param.u32 	%r32, [_Z18columnwiseMaxIndexPfS_ii_param_2];
	ld.param.u32 	%r33, [_Z18columnwiseMaxIndexPfS_ii_param_3];
	mov.u32 	%r34, %ntid.x;
	mov.u32 	%r35, %ctaid.x;
	mov.u32 	%r36, %tid.x;
	mad.lo.s32 	%r1, %r34, %r35, %r36;
	setp.ge.s32 	%p1, %r1, %r33;
	@%p1 bra 	$L__BB12_16;
	cvta.to.global.u64 	%rd1, %rd9;
	mul.lo.s32 	%r2, %r32, %r1;
	setp.lt.s32 	%p2, %r32, 1;
	mov.f32 	%f73, 0f00000000;
	@%p2 bra 	$L__BB12_15;
	mul.wide.s32 	%rd11, %r2, 4;
	add.s64 	%rd2, %rd1, %rd11;
	ld.global.f32 	%f69, [%rd2];
	and.b32  	%r3, %r32, 15;
	setp.lt.u32 	%p3, %r32, 16;
	mov.b32 	%r98, 0;
	mov.u32 	%r106, %r98;
	@%p3 bra 	$L__BB12_5;
	and.b32  	%r98, %r32, 2147483632;
	add.s64 	%rd13, %rd11, %rd1;
	add.s64 	%rd24, %rd13, 32;
	mov.b32 	%r92, 0;
	mov.u32 	%r106, %r92;
$L__BB12_4:
	.pragma "nounroll";
	ld.global.f32 	%f14, [%rd24+-32];
	setp.gt.f32 	%p4, %f14, %f69;
	selp.b32 	%r40, %r92, %r106, %p4;
	selp.f32 	%f15, %f14, %f69, %p4;
	ld.global.f32 	%f16, [%rd24+-28];
	setp.gt.f32 	%p5, %f16, %f15;
	add.s32 	%r41, %r92, 1;
	selp.b32 	%r42, %r41, %r40, %p5;
	selp.f32 	%f17, %f16, %f15, %p5;
	ld.global.f32 	%f18, [%rd24+-24];
	setp.gt.f32 	%p6, %f18, %f17;
	add.s32 	%r43, %r92, 2;
	selp.b32 	%r44, %r43, %r42, %p6;
	selp.f32 	%f19, %f18, %f17, %p6;
	ld.global.f32 	%f20, [%rd24+-20];
	setp.gt.f32 	%p7, %f20, %f19;
	add.s32 	%r45, %r92, 3;
	selp.b32 	%r46, %r45, %r44, %p7;
	selp.f32 	%f21, %f20, %f19, %p7;
	ld.global.f32 	%f22, [%rd24+-16];
	setp.gt.f32 	%p8, %f22, %f21;
	add.s32 	%r47, %r92, 4;
	selp.b32 	%r48, %r47, %r46, %p8;
	selp.f32 	%f23, %f22, %f21, %p8;
	ld.global.f32 	%f24, [%rd24+-12];
	setp.gt.f32 	%p9, %f24, %f23;
	add.s32 	%r49, %r92, 5;
	selp.b32 	%r50, %r49, %r48, %p9;
	selp.f32 	%f25, %f24, %f23, %p9;
	ld.global.f32 	%f26, [%rd24+-8];
	setp.gt.f32 	%p10, %f26, %f25;
	add.s32 	%r51, %r92, 6;
	selp.b32 	%r52, %r51, %r50, %p10;
	selp.f32 	%f27, %f26, %f25, %p10;
	ld.global.f32 	%f28, [%rd24+-4];
	setp.gt.f32 	%p11, %f28, %f27;
	add.s32 	%r53, %r92, 7;
	selp.b32 	%r54, %r53, %r52, %p11;
	selp.f32 	%f29, %f28, %f27, %p11;
	ld.global.f32 	%f30, [%rd24];
	setp.gt.f32 	%p12, %f30, %f29;
	add.s32 	%r55, %r92, 8;
	selp.b32 	%r56, %r55, %r54, %p12;
	selp.f32 	%f31, %f30, %f29, %p12;
	ld.global.f32 	%f32, [%rd24+4];
	setp.gt.f32 	%p13, %f32, %f31;
	add.s32 	%r57, %r92, 9;
	selp.b32 	%r58, %r57, %r56, %p13;
	selp.f32 	%f33, %f32, %f31, %p13;
	ld.global.f32 	%f34, [%rd24+8];
	setp.gt.f32 	%p14, %f34, %f33;
	add.s32 	%r59, %r92, 10;
	selp.b32 	%r60, %r59, %r58, %p14;
	selp.f32 	%f35, %f34, %f33, %p14;
	ld.global.f32 	%f36, [%rd24+12];
	setp.gt.f32 	%p15, %f36, %f35;
	add.s32 	%r61, %r92, 11;
	selp.b32 	%r62, %r61, %r60, %p15;
	selp.f32 	%f37, %f36, %f35, %p15;
	ld.global.f32 	%f38, [%rd24+16];
	setp.gt.f32 	%p16, %f38, %f37;
	add.s32 	%r63, %r92, 12;
	selp.b32 	%r64, %r63, %r62, %p16;
	selp.f32 	%f39, %f38, %f37, %p16;
	ld.global.f32 	%f40, [%rd24+20];
	setp.gt.f32 	%p17, %f40, %f39;
	add.s32 	%r65, %r92, 13;
	selp.b32 	%r66, %r65, %r64, %p17;
	selp.f32 	%f41, %f40, %f39, %p17;
	ld.global.f32 	%f42, [%rd24+24];
	setp.gt.f32 	%p18, %f42, %f41;
	add.s32 	%r67, %r92, 14;
	selp.b32 	%r68, %r67, %r66, %p18;
	selp.f32 	%f43, %f42, %f41, %p18;
	ld.global.f32 	%f44, [%rd24+28];
	setp.gt.f32 	%p19, %f44, %f43;
	add.s32 	%r69, %r92, 15;
	selp.b32 	%r106, %r69, %r68, %p19;
	selp.f32 	%f69, %f44, %f43, %p19;
	add.s64 	%rd24, %rd24, 64;
	add.s32 	%r92, %r92, 16;
	setp.ne.s32 	%p20, %r92, %r98;
	@%p20 bra 	$L__BB12_4;
$L__BB12_5:
	setp.eq.s32 	%p21, %r3, 0;
	@%p21 bra 	$L__BB12_14;
	and.b32  	%r12, %r32, 7;
	setp.lt.u32 	%p22, %r3, 8;
	@%p22 bra 	$L__BB12_8;
	mul.wide.u32 	%rd14, %r98, 4;
	add.s64 	%rd15, %rd2, %rd14;
	ld.global.f32 	%f45, [%rd15];
	setp.gt.f32 	%p23, %f45, %f69;
	selp.b32 	%r71, %r98, %r106, %p23;
	selp.f32 	%f46, %f45, %f69, %p23;
	add.s32 	%r72, %r98, 1;
	ld.global.f32 	%f47, [%rd15+4];
	setp.gt.f32 	%p24, %f47, %f46;
	selp.b32 	%r73, %r72, %r71, %p24;
	selp.f32 	%f48, %f47, %f46, %p24;
	add.s32 	%r74, %r98, 2;
	ld.global.f32 	%f49, [%rd15+8];
	setp.gt.f32 	%p25, %f49, %f48;
	selp.b32 	%r75, %r74, %r73, %p25;
	selp.f32 	%f50, %f49, %f48, %p25;
	add.s32 	%r76, %r98, 3;
	ld.global.f32 	%f51, [%rd15+12];
	setp.gt.f32 	%p26, %f51, %f50;
	selp.b32 	%r77, %r76, %r75, %p26;
	selp.f32 	%f52, %f51, %f50, %p26;
	add.s32 	%r78, %r98, 4;
	ld.global.f32 	%f53, [%rd15+16];
	setp.gt.f32 	%p27, %f53, %f52;
	selp.b32 	%r79, %r78, %r77, %p27;
	selp.f32 	%f54, %f53, %f52, %p27;
	add.s32 	%r80, %r98, 5;
	ld.global.f32 	%f55, [%rd15+20];
	setp.gt.f32 	%p28, %f55, %f54;
	selp.b32 	%r81, %r80, %r79, %p28;
	selp.f32 	%f56, %f55, %f54, %p28;
	add.s32 	%r82, %r98, 6;
	ld.global.f32 	%f57, [%rd15+24];
	setp.gt.f32 	%p29, %f57, %f56;
	selp.b32 	%r83, %r82, %r81, %p29;
	selp.f32 	%f58, %f57, %f56, %p29;
	add.s32 	%r84, %r98, 7;
	ld.global.f32 	%f59, [%rd15+28];
	setp.gt.f32 	%p30, %f59, %f58;
	selp.b32 	%r106, %r84, %r83, %p30;
	selp.f32 	%f69, %f59, %f58, %p30;
	add.s32 	%r98, %r98, 8;
$L__BB12_8:
	setp.eq.s32 	%p31, %r12, 0;
	@%p31 bra 	$L__BB12_14;
	and.b32  	%r18, %r32, 3;
	setp.lt.u32 	%p32, %r12, 4;
	@%p32 bra 	$L__BB12_11;
	mul.wide.s32 	%rd16, %r98, 4;
	add.s64 	%rd17, %rd2, %rd16;
	ld.global.f32 	%f60, [%rd17];
	setp.gt.f32 	%p33, %f60, %f69;
	selp.b32 	%r86, %r98, %r106, %p33;
	selp.f32 	%f61, %f60, %f69, %p33;
	add.s32 	%r87, %r98, 1;
	ld.global.f32 	%f62, [%rd17+4];
	setp.gt.f32 	%p34, %f62, %f61;
	selp.b32 	%r88, %r87, %r86, %p34;
	selp.f32 	%f63, %f62, %f61, %p34;
	add.s32 	%r89, %r98, 2;
	ld.global.f32 	%f64, [%rd17+8];
	setp.gt.f32 	%p35, %f64, %f63;
	selp.b32 	%r90, %r89, %r88, %p35;
	selp.f32 	%f65, %f64, %f63, %p35;
	add.s32 	%r91, %r98, 3;
	ld.global.f32 	%f66, [%rd17+12];
	setp.gt.f32 	%p36, %f66, %f65;
	selp.b32 	%r106, %r91, %r90, %p36;
	selp.f32 	%f69, %f66, %f65, %p36;
	add.s32 	%r98, %r98, 4;
$L__BB12_11:
	setp.eq.s32 	%p37, %r18, 0;
	@%p37 bra 	$L__BB12_14;
	mul.wide.u32 	%rd19, %r98, 4;
	add.s64 	%rd20, %rd11, %rd19;
	add.s64 	%rd25, %rd1, %rd20;
	neg.s32 	%r103, %r18;
$L__BB12_13:
	.pragma "nounroll";
	ld.global.f32 	%f67, [%rd25];
	setp.gt.f32 	%p38, %f67, %f69;
	selp.b32 	%r106, %r98, %r106, %p38;
	selp.f32 	%f69, %f67, %f69, %p38;
	add.s32 	%r98, %r98, 1;
	add.s64 	%rd25, %rd25, 4;
	add.s32 	%r103, %r103, 1;
	setp.ne.s32 	%p39, %r103, 0;
	@%p39 bra 	$L__BB12_13;
$L__BB12_14:
	cvt.rn.f32.u32 	%f73, %r106;
$L__BB12_15:
	cvta.to.global.u64 	%rd21, %rd10;
	mul.wide.s32 	%rd22, %r1, 4;
	add.s64 	%rd23, %rd21, %rd22;
	st.global.f32 	[%rd23], %f73;
$L__BB12_16:
	ret;

}


// ===== COMPILED SASS (sm_100) =====

	.target	sm_100

	.elftype	@"ET_EXEC"


//--------------------- .note.nv.tkinfo           --------------------------
	.section	.note.nv.tkinfo,"",@"SHT_NOTE"
	.sectionflags	@"SHF_NOTE_NV_TKINFO"
	.tkinfo
        /*0018*/ 	.word	0x00000002
        /*0030*/ 	.string	""
        /*0030*/ 	.string	"ptxas"
        /*0030*/ 	.string	"Cuda compilation tools, release 13.0, V13.0.88"
        /*0030*/ 	.string	"Build cuda_13.0.r13.0/compiler.36424714_0"
        /*0030*/ 	.string	"-arch sm_100 -m 64 "



//--------------------- .note.nv.cuinfo           --------------------------
	.section	.note.nv.cuinfo,"",@"SHT_NOTE"
	.sectionflags	@"SHF_NOTE_NV_CUINFO"
        /*0018*/ 	.short	0x0002
        /*001a*/ 	.short	0x0064
        /*001c*/ 	.short	0x0082
	.zero		2


//--------------------- .nv.info                  --------------------------
	.section	.nv.info,"",@"SHT_CUDA_INFO"
	.align	4


	//----- nvinfo : EIATTR_REGCOUNT
	.align		4
        /*0000*/ 	.byte	0x04, 0x2f
        /*0002*/ 	.short	(.L_1 - .L_0)
	.align		4
.L_0:
        /*0004*/ 	.word	index@(_Z16matrixPlusVectorPfS_S_ii)
        /*0008*/ 	.word	0x0000000c


	//----- nvinfo : EIATTR_FRAME_SIZE
	.align		4
.L_1:
        /*000c*/ 	.byte	0x04, 0x11
        /*000e*/ 	.short	(.L_3 - .L_2)
	.align		4
.L_2:
        /*0010*/ 	.word	index@(_Z16matrixPlusVectorPfS_S_ii)
        /*0014*/ 	.word	0x00000000


	//----- nvinfo : EIATTR_REGCOUNT
	.align		4
.L_3:
        /*0018*/ 	.byte	0x04, 0x2f
        /*001a*/ 	.short	(.L_5 - .L_4)
	.align		4
.L_4:
        /*001c*/ 	.word	index@(_Z10matrixTanhPfS_ii)
        /*0020*/ 	.word	0x0000000e


	//----- nvinfo : EIATTR_FRAME_SIZE
	.align		4
.L_5:
        /*0024*/ 	.byte	0x04, 0x11
        /*0026*/ 	.short	(.L_7 - .L_6)
	.align		4
.L_6:
        /*0028*/ 	.word	index@(_Z10matrixTanhPfS_ii)
        /*002c*/ 	.word	0x00000000


	//----- nvinfo : EIATTR_REGCOUNT
	.align		4
.L_7:
        /*0030*/ 	.byte	0x04, 0x2f
        /*0032*/ 	.short	(.L_9 - .L_8)
	.align		4
.L_8:
        /*0034*/ 	.word	index@(_Z26matrixIncorporateTanhDerivPfS_S_ii)
        /*0038*/ 	.word	0x0000000e


	//----- nvinfo : EIATTR_FRAME_SIZE
	.align		4
.L_9:
        /*003c*/ 	.byte	0x04, 0x11
        /*003e*/ 	.short	(.L_11 - .L_10)
	.align		4
.L_10:
        /*0040*/ 	.word	index@(_Z26matrixIncorporateTanhDerivPfS_S_ii)
        /*0044*/ 	.word	0x00000000


	//----- nvinfo : EIATTR_REGCOUNT
	.align		4
.L_11:
        /*0048*/ 	.byte	0x04, 0x2f
        /*004a*/ 	.short	(.L_13 - .L_12)
	.align		4
.L_12:
        /*004c*/ 	.word	index@(_Z10matrixReLuPfS_ii)
        /*0050*/ 	.word	0x0000000a


	//----- nvinfo : EIATTR_FRAME_SIZE
	.align		4
.L_13:
        /*0054*/ 	.byte	0x04, 0x11
        /*0056*/ 	.short	(.L_15 - .L_14)
	.align		4
.L_14:
        /*0058*/ 	.word	index@(_Z10matrixReLuPfS_ii)
        /*005c*/ 	.word	0x00000000


	//----- nvinfo : EIATTR_REGCOUNT
	.align		4
.L_15:
        /*0060*/ 	.byte	0x04, 0x2f
        /*0062*/ 	.short	(.L_17 - .L_16)
	.align		4
.L_16:
        /*0064*/ 	.word	index@(_Z26matrixIncorporateReLuDerivPfS_S_ii)
        /*0068*/ 	.word	0x0000000c


	//----- nvinfo : EIATTR_FRAME_SIZE
	.align		4
.L_17:
        /*006c*/ 	.byte	0x04, 0x11
        /*006e*/ 	.short	(.L_19 - .L_18)
	.align		4
.L_18:
        /*0070*/ 	.word	index@(_Z26matrixIncorporateReLuDerivPfS_S_ii)
        /*0074*/ 	.word	0x00000000


	//----- nvinfo : EIATTR_REGCOUNT
	.align		4
.L_19:
        /*0078*/ 	.byte	0x04, 0x2f
        /*007a*/ 	.short	(.L_21 - .L_20)
	.align		4
.L_20:
        /*007c*/ 	.word	index@(_Z13matrixSigmoidPfS_ii)
        /*0080*/ 	.word	0x0000000e


	//----- nvinfo : EIATTR_FRAME_SIZE
	.align		4
.L_21:
        /*0084*/ 	.byte	0x04, 0x11
        /*0086*/ 	.short	(.L_23 - .L_22)
	.align		4
.L_22:
        /*0088*/ 	.word	index@(_Z13matrixSigmoidPfS_ii)
        /*008c*/ 	.word	0x00000000


	//----- nvinfo : EIATTR_REGCOUNT
	.align		4
.L_23:
        /*0090*/ 	.byte	0x04, 0x2f
        /*0092*/ 	.short	(.L_25 - .L_24)
	.align		4
.L_24:
        /*0094*/ 	.word	index@(_Z29matrixIncorporateSigmoidDerivPfS_S_ii)
        /*0098*/ 	.word	0x0000000e


	//----- nvinfo : EIATTR_FRAME_SIZE
	.align		4
.L_25:
        /*009c*/ 	.byte	0x04, 0x11
        /*009e*/ 	.short	(.L_27 - .L_26)
	.align		4
.L_26:
        /*00a0*/ 	.word	index@(_Z29matrixIncorporateSigmoidDerivPfS_S_ii)
        /*00a4*/ 	.word	0x00000000


	//----- nvinfo : EIATTR_REGCOUNT
	.align		4
.L_27:
        /*00a8*/ 	.byte	0x04, 0x2f
        /*00aa*/ 	.short	(.L_29 - .L_28)
	.align		4
.L_28:
        /*00ac*/ 	.word	index@(_Z23matrixCrossEntropyErrorPfS_S_ii)
        /*00b0*/ 	.word	0x0000000b


	//----- nvinfo : EIATTR_FRAME_SIZE
	.align		4
.L_29:
        /*00b4*/ 	.byte	0x04, 0x11
        /*00b6*/ 	.short	(.L_31 - .L_30)
	.align		4
.L_30:
        /*00b8*/ 	.word	index@(_Z23matrixCrossEntropyErrorPfS_S_ii)
        /*00bc*/ 	.word	0x00000000


	//----- nvinfo : EIATTR_REGCOUNT
	.align		4
.L_31:
        /*00c0*/ 	.byte	0x04, 0x2f
        /*00c2*/ 	.short	(.L_33 - .L_32)
	.align		4
.L_32:
        /*00c4*/ 	.word	index@(_Z26matrixBellmanErrorAndDerivPfS_S_S_S_S_fS_ii)
        /*00c8*/ 	.word	0x00000012


	//----- nvinfo : EIATTR_FRAME_SIZE
	.align		4
.L_33:
        /*00cc*/ 	.byte	0x04, 0x11
        /*00ce*/ 	.short	(.L_35 - .L_34)
	.align		4
.L_34:
        /*00d0*/ 	.word	index@(_Z26matrixBellmanErrorAndDerivPfS_S_S_S_S_fS_ii)
        /*00d4*/ 	.word	0x00000000


	//----- nvinfo : EIATTR_REGCOUNT
	.align		4
.L_35:
        /*00d8*/ 	.byte	0x04, 0x2f
        /*00da*/ 	.short	(.L_37 - .L_36)
	.align		4
.L_36:
        /*00dc*/ 	.word	index@(_Z21DqnStanfordEvaluationPfS_S_S_S_i)
        /*00e0*/ 	.word	0x0000000a


	//----- nvinfo : EIATTR_FRAME_SIZE
	.align		4
.L_37:
        /*00e4*/ 	.byte	0x04, 0x11
        /*00e6*/ 	.short	(.L_39 - .L_38)
	.align		4
.L_38:
        /*00e8*/ 	.word	index@(_Z21DqnStanfordEvaluationPfS_S_S_S_i)
        /*00ec*/ 	.word	0x00000000


	//----- nvinfo : EIATTR_REGCOUNT
	.align		4
.L_39:
        /*00f0*/ 	.byte	0x04, 0x2f
        /*00f2*/ 	.short	(.L_41 - .L_40)
	.align		4
.L_40:
        /*00f4*/ 	.word	index@(_Z14matrixHadamardPfS_fS_fii)
        /*00f8*/ 	.word	0x0000000c


	//----- nvinfo : EIATTR_FRAME_SIZE
	.align		4
.L_41:
        /*00fc*/ 	.byte	0x04, 0x11
        /*00fe*/ 	.short	(.L_43 - .L_42)
	.align		4
.L_42:
        /*0100*/ 	.word	index@(_Z14matrixHadamardPfS_fS_fii)
        /*0104*/ 	.word	0x00000000


	//----- nvinfo : EIATTR_REGCOUNT
	.align		4
.L_43:
        /*0108*/ 	.byte	0x04, 0x2f
        /*010a*/ 	.short	(.L_45 - .L_44)
	.align		4
.L_44:
        /*010c*/ 	.word	index@(_Z13columnwiseMaxPfS_ii)
        /*0110*/ 	.word	0x00000020


	//----- nvinfo : EIATTR_FRAME_SIZE
	.align		4
.L_45:
        /*0114*/ 	.byte	0x04, 0x11
        /*0116*/ 	.short	(.L_47 - .L_46)
	.align		4
.L_46:
        /*0118*/ 	.word	index@(_Z13columnwiseMaxPfS_ii)
        /*011c*/ 	.word	0x00000000


	//----- nvinfo : EIATTR_REGCOUNT
	.align		4
.L_47:
        /*0120*/ 	.byte	0x04, 0x2f
        /*0122*/ 	.short	(.L_49 - .L_48)
	.align		4
.L_48:
        /*0124*/ 	.word	index@(_Z18columnwiseMaxIndexPfS_ii)
        /*0128*/ 	.word	0x0000001e


	//----- nvinfo : EIATTR_FRAME_SIZE
	.align		4
.L_49:
        /*012c*/ 	.byte	0x04, 0x11
        /*012e*/ 	.short	(.L_51 - .L_50)
	.align		4
.L_50:
        /*0130*/ 	.word	index@(_Z18columnwiseMaxIndexPfS_ii)
        /*0134*/ 	.word	0x00000000


	//----- nvinfo : EIATTR_MIN_STACK_SIZE
	.align		4
.L_51:
        /*0138*/ 	.byte	0x04, 0x12
        /*013a*/ 	.short	(.L_53 - .L_52)
	.align		4
.L_52:
        /*013c*/ 	.word	index@(_Z18columnwiseMaxIndexPfS_ii)
        /*0140*/ 	.word	0x00000000


	//----- nvinfo : EIATTR_MIN_STACK_SIZE
	.align		4
.L_53:
        /*0144*/ 	.byte	0x04, 0x12
        /*0146*/ 	.short	(.L_55 - .L_54)
	.align		4
.L_54:
        /*0148*/ 	.word	index@(_Z13columnwiseMaxPfS_ii)
        /*014c*/ 	.word	0x00000000


	//----- nvinfo : EIATTR_MIN_STACK_SIZE
	.align		4
.L_55:
        /*0150*/ 	.byte	0x04, 0x12
        /*0152*/ 	.short	(.L_57 - .L_56)
	.align		4
.L_56:
        /*0154*/ 	.word	index@(_Z14matrixHadamardPfS_fS_fii)
        /*0158*/ 	.word	0x00000000


	//----- nvinfo : EIATTR_MIN_STACK_SIZE
	.align		4
.L_57:
        /*015c*/ 	.byte	0x04, 0x12
        /*015e*/ 	.short	(.L_59 - .L_58)
	.align		4
.L_58:
        /*0160*/ 	.word	index@(_Z21DqnStanfordEvaluationPfS_S_S_S_i)
        /*0164*/ 	.word	0x00000000


	//----- nvinfo : EIATTR_MIN_STACK_SIZE
	.align		4
.L_59:
        /*0168*/ 	.byte	0x04, 0x12
        /*016a*/ 	.short	(.L_61 - .L_60)
	.align		4
.L_60:
        /*016c*/ 	.word	index@(_Z26matrixBellmanErrorAndDerivPfS_S_S_S_S_fS_ii)
        /*0170*/ 	.word	0x00000000


	//----- nvinfo : EIATTR_MIN_STACK_SIZE
	.align		4
.L_61:
        /*0174*/ 	.byte	0x04, 0x12
        /*0176*/ 	.short	(.L_63 - .L_62)
	.align		4
.L_62:
        /*0178*/ 	.word	index@(_Z23matrixCrossEntropyErrorPfS_S_ii)
        /*017c*/ 	.word	0x00000000


	//----- nvinfo : EIATTR_MIN_STACK_SIZE
	.align		4
.L_63:
        /*0180*/ 	.byte	0x04, 0x12
        /*0182*/ 	.short	(.L_65 - .L_64)
	.align		4
.L_64:
        /*0184*/ 	.word	index@(_Z29matrixIncorporateSigmoidDerivPfS_S_ii)
        /*0188*/ 	.word	0x00000000


	//----- nvinfo : EIATTR_MIN_STACK_SIZE
	.align		4
.L_65:
        /*018c*/ 	.byte	0x04, 0x12
        /*018e*/ 	.short	(.L_67 - .L_66)
	.align		4
.L_66:
        /*0190*/ 	.word	index@(_Z13matrixSigmoidPfS_ii)
        /*0194*/ 	.word	0x00000000


	//----- nvinfo : EIATTR_MIN_STACK_SIZE
	.align		4
.L_67:
        /*0198*/ 	.byte	0x04, 0x12
        /*019a*/ 	.short	(.L_69 - .L_68)
	.align		4
.L_68:
        /*019c*/ 	.word	index@(_Z26matrixIncorporateReLuDerivPfS_S_ii)
        /*01a0*/ 	.word	0x00000000


	//----- nvinfo : EIATTR_MIN_STACK_SIZE
	.align		4
.L_69:
        /*01a4*/ 	.byte	0x04, 0x12
        /*01a6*/ 	.short	(.L_71 - .L_70)
	.align		4
.L_70:
        /*01a8*/ 	.word	index@(_Z10matrixReLuPfS_ii)
        /*01ac*/ 	.word	0x00000000


	//----- nvinfo : EIATTR_MIN_STACK_SIZE
	.align		4
.L_71:
        /*01b0*/ 	.byte	0x04, 0x12
        /*01b2*/ 	.short	(.L_73 - .L_72)
	.align		4
.L_72:
        /*01b4*/ 	.word	index@(_Z26matrixIncorporateTanhDerivPfS_S_ii)
        /*01b8*/ 	.word	0x00000000


	//----- nvinfo : EIATTR_MIN_STACK_SIZE
	.align		4
.L_73:
        /*01bc*/ 	.byte	0x04, 0x12
        /*01be*/ 	.short	(.L_75 - .L_74)
	.align		4
.L_74:
        /*01c0*/ 	.word	index@(_Z10matrixTanhPfS_ii)
        /*01c4*/ 	.word	0x00000000


	//----- nvinfo : EIATTR_MIN_STACK_SIZE
	.align		4
.L_75:
        /*01c8*/ 	.byte	0x04, 0x12
        /*01ca*/ 	.short	(.L_77 - .L_76)
	.align		4
.L_76:
        /*01cc*/ 	.word	index@(_Z16matrixPlusVectorPfS_S_ii)
        /*01d0*/ 	.word	0x00000000
.L_77:


//--------------------- .nv.compat                --------------------------
	.section	.nv.compat,"",@"SHT_CUDA_COMPAT_INFO"
	.align	4
        /*0000*/ 	.byte	0x02, 0x09, 0x00, 0x00, 0x02, 0x02, 0x01, 0x00, 0x02, 0x05, 0x05, 0x00, 0x03, 0x07, 0x01, 0x01
        /*0010*/ 	.byte	0x02, 0x03, 0x00, 0x00, 0x02, 0x06, 0x01, 0x00, 0x04, 0x0b, 0x08, 0x00, 0x01, 0x00, 0x00, 0x00
        /*0020*/ 	.byte	0x00, 0x00, 0x00, 0x00


//--------------------- .nv.info._Z18columnwiseMaxIndexPfS_ii --------------------------
	.section	.nv.info._Z18columnwiseMaxIndexPfS_ii,"",@"SHT_CUDA_INFO"
	.sectionflags	@""
	.align	4


	//----- nvinfo : EIATTR_CUDA_API_VERSION
	.align		4
        /*0000*/ 	.byte	0x04, 0x37
        /*0002*/ 	.short	(.L_79 - .L_78)
.L_78:
        /*0004*/ 	.word	0x00000082


	//----- nvinfo : EIATTR_KPARAM_INFO
	.align		4
.L_79:
        /*0008*/ 	.byte	0x04, 0x17
        /*000a*/ 	.short	(.L_81 - .L_80)
.L_80:
        /*000c*/ 	.word	0x00000000
        /*0010*/ 	.short	0x0003
        /*0012*/ 	.short	0x0014
        /*0014*/ 	.byte	0x00, 0xf0, 0x11, 0x00


	//----- nvinfo : EIATTR_KPARAM_INFO
	.align		4
.L_81:
        /*0018*/ 	.byte	0x04, 0x17
        /*001a*/ 	.short	(.L_83 - .L_82)
.L_82:
        /*001c*/ 	.word	0x00000000
        /*0020*/ 	.short	0x0002
        /*0022*/ 	.short	0x0010
        /*0024*/ 	.byte	0x00, 0xf0, 0x11, 0x00


	//----- nvinfo : EIATTR_KPARAM_INFO
	.align		4
.L_83:
        /*0028*/ 	.byte	0x04, 0x17
        /*002a*/ 	.short	(.L_85 - .L_84)
.L_84:
        /*002c*/ 	.word	0x00000000
        /*0030*/ 	.short	0x0001
        /*0032*/ 	.short	0x0008
        /*0034*/ 	.byte	0x00, 0xf5, 0x21, 0x00


	//----- nvinfo : EIATTR_KPARAM_INFO
	.align		4
.L_85:
        /*0038*/ 	.byte	0x04, 0x17
        /*003a*/ 	.short	(.L_87 - .L_86)
.L_86:
        /*003c*/ 	.word	0x00000000
        /*0040*/ 	.short	0x0000
        /*0042*/ 	.short	0x0000
        /*0044*/ 	.byte	0x00, 0xf5, 0x21, 0x00


	//----- nvinfo : EIATTR_SPARSE_MMA_MASK
	.align		4
.L_87:
        /*0048*/ 	.byte	0x03, 0x50
        /*004a*/ 	.short	0x0000


	//----- nvinfo : EIATTR_MAXREG_COUNT
	.align		4
        /*004c*/ 	.byte	0x03, 0x1b
        /*004e*/ 	.short	0x00ff


	//----- nvinfo : EIATTR_MERCURY_ISA_VERSION
	.align		4
        /*0050*/ 	.byte	0x03, 0x5f
        /*0052*/ 	.short	0x0101


	//----- nvinfo : EIATTR_VRC_CTA_INIT_COUNT
	.align		4
        /*0054*/ 	.byte	0x02, 0x4a
	.zero		1
	.zero		1


	//----- nvinfo : EIATTR_EXIT_INSTR_OFFSETS
	.align		4
        /*0058*/ 	.byte	0x04, 0x1c
        /*005a*/ 	.short	(.L_89 - .L_88)


	//   ....[0]....
.L_88:
        /*005c*/ 	.word	0x00000070


	//   ....[1]....
        /*0060*/ 	.word	0x00000b50


	//----- nvinfo : EIATTR_CBANK_PARAM_SIZE
	.align		4
.L_89:
        /*0064*/ 	.byte	0x03, 0x19
        /*0066*/ 	.short	0x0018


	//----- nvinfo : EIATTR_PARAM_CBANK
	.align		4
        /*0068*/ 	.byte	0x04, 0x0a
        /*006a*/ 	.short	(.L_91 - .L_90)
	.align		4
.L_90:
        /*006c*/ 	.word	index@(.nv.constant0._Z18columnwiseMaxIndexPfS_ii)
        /*0070*/ 	.short	0x0380
        /*0072*/ 	.short	0x0018


	//----- nvinfo : EIATTR_SW_WAR
	.align		4
.L_91:
        /*0074*/ 	.byte	0x04, 0x36
        /*0076*/ 	.short	(.L_93 - .L_92)
.L_92:
        /*0078*/ 	.word	0x00000008
.L_93:


//--------------------- .nv.info._Z13columnwiseMaxPfS_ii --------------------------
	.section	.nv.info._Z13columnwiseMaxPfS_ii,"",@"SHT_CUDA_INFO"
	.sectionflags	@""
	.align	4


	//----- nvinfo : EIATTR_CUDA_API_VERSION
	.align		4
        /*0000*/ 	.byte	0x04, 0x37
        /*0002*/ 	.short	(.L_95 - .L_94)
.L_94:
        /*0004*/ 	.word	0x00000082


	//----- nvinfo : EIATTR_KPARAM_INFO
	.align		4
.L_95:
        /*0008*/ 	.byte	0x04, 0x17
        /*000a*/ 	.short	(.L_97 - .L_96)
.L_96:
        /*000c*/ 	.word	0x00000000
        /*0010*/ 	.short	0x0003
        /*0012*/ 	.short	0x0014
        /*0014*/ 	.byte	0x00, 0xf0, 0x11, 0x00


	//----- nvinfo : EIATTR_KPARAM_INFO
	.align		4
.L_97:
        /*0018*/ 	.byte	0x04, 0x17
        /*001a*/ 	.short	(.L_99 - .L_98)
.L_98:
        /*001c*/ 	.word	0x00000000
        /*0020*/ 	.short	0x0002
        /*0022*/ 	.short	0x0010
        /*0024*/ 	.byte	0x00, 0xf0, 0x11, 0x00


	//----- nvinfo : EIATTR_KPARAM_INFO
	.align		4
.L_99:
        /*0028*/ 	.byte	0x04, 0x17
        /*002a*/ 	.short	(.L_101 - .L_100)
.L_100:
        /*002c*/ 	.word	0x00000000
        /*0030*/ 	.short	0x0001
        /*0032*/ 	.short	0x0008
        /*0034*/ 	.byte	0x00, 0xf5, 0x21, 0x00


	//----- nvinfo : EIATTR_KPARAM_INFO
	.align		4
.L_101:
        /*0038*/ 	.byte	0x04, 0x17
        /*003a*/ 	.short	(.L_103 - .L_102)
.L_102:
        /*003c*/ 	.word	0x00000000
        /*0040*/ 	.short	0x0000
        /*0042*/ 	.short	0x0000
        /*0044*/ 	.byte	0x00, 0xf5, 0x21, 0x00


	//----- nvinfo : EIATTR_SPARSE_MMA_MASK
	.align		4
.L_103:
        /*0048*/ 	.byte	0x03, 0x50
        /*004a*/ 	.short	0x0000


	//----- nvinfo : EIATTR_MAXREG_COUNT
	.align		4
        /*004c*/ 	.byte	0x03, 0x1b
        /*004e*/ 	.short	0x00ff


	//----- nvinfo : EIATTR_MERCURY_ISA_VERSION
	.align		4
        /*0050*/ 	.byte	0x03, 0x5f
        /*0052*/ 	.short	0x0101


	//----- nvinfo : EIATTR_VRC_CTA_INIT_COUNT
	.align		4
        /*0054*/ 	.byte	0x02, 0x4a
	.zero		1
	.zero		1


	//----- nvinfo : EIATTR_EXIT_INSTR_OFFSETS
	.align		4
        /*0058*/ 	.byte	0x04, 0x1c
        /*005a*/ 	.short	(.L_105 - .L_104)


	//   ....[0]....
.L_104:
        /*005c*/ 	.word	0x00000070


	//   ....[1]....
        /*0060*/ 	.word	0x00000940


	//----- nvinfo : EIATTR_CBANK_PARAM_SIZE
	.align		4
.L_105:
        /*0064*/ 	.byte	0x03, 0x19
        /*0066*/ 	.short	0x0018


	//----- nvinfo : EIATTR_PARAM_CBANK
	.align		4
        /*0068*/ 	.byte	0x04, 0x0a
        /*006a*/ 	.short	(.L_107 - .L_106)
	.align		4
.L_106:
        /*006c*/ 	.word	index@(.nv.constant0._Z13columnwiseMaxPfS_ii)
        /*0070*/ 	.short	0x0380
        /*0072*/ 	.short	0x0018


	//----- nvinfo : EIATTR_SW_WAR
	.align		4
.L_107:
        /*0074*/ 	.byte	0x04, 0x36
        /*0076*/ 	.short	(.L_109 - .L_108)
.L_108:
        /*0078*/ 	.word	0x00000008
.L_109:


//--------------------- .nv.info._Z14matrixHadamardPfS_fS_fii --------------------------
	.section	.nv.info._Z14matrixHadamardPfS_fS_fii,"",@"SHT_CUDA_INFO"
	.sectionflags	@""
	.align	4


	//----- nvinfo : EIATTR_CUDA_API_VERSION
	.align		4
        /*0000*/ 	.byte	0x04, 0x37
        /*0002*/ 	.short	(.L_111 - .L_110)
.L_110:
        /*0004*/ 	.word	0x00000082


	//----- nvinfo : EIATTR_KPARAM_INFO
	.align		4
.L_111:
        /*0008*/ 	.byte	0x04, 0x17
        /*000a*/ 	.short	(.L_113 - .L_112)
.L_112:
        /*000c*/ 	.word	0x00000000
        /*0010*/ 	.short	0x0006
        /*0012*/ 	.short	0x0028
        /*0014*/ 	.byte	0x00, 0xf0, 0x11, 0x00


	//----- nvinfo : EIATTR_KPARAM_INFO
	.align		4
.L_113:
        /*0018*/ 	.byte	0x04, 0x17
        /*001a*/ 	.short	(.L_115 - .L_114)
.L_114:
        /*001c*/ 	.word	0x00000000
        /*0020*/ 	.short	0x0005
        /*0022*/ 	.short	0x0024
        /*0024*/ 	.byte	0x00, 0xf0, 0x11, 0x00


	//----- nvinfo : EIATTR_KPARAM_INFO
	.align		4
.L_115:
        /*0028*/ 	.byte	0x04, 0x17
        /*002a*/ 	.short	(.L_117 - .L_116)
.L_116:
        /*002c*/ 	.word	0x00000000
        /*0030*/ 	.short	0x0004
        /*0032*/ 	.short	0x0020
        /*0034*/ 	.byte	0x00, 0xf0, 0x11, 0x00


	//----- nvinfo : EIATTR_KPARAM_INFO
	.align		4
.L_117:
        /*0038*/ 	.byte	0x04, 0x17
        /*003a*/ 	.short	(.L_119 - .L_118)
.L_118:
        /*003c*/ 	.word	0x00000000
        /*0040*/ 	.short	0x0003
        /*0042*/ 	.short	0x0018
        /*0044*/ 	.byte	0x00, 0xf5, 0x21, 0x00


	//----- nvinfo : EIATTR_KPARAM_INFO
	.align		4
.L_119:
        /*0048*/ 	.byte	0x04, 0x17
        /*004a*/ 	.short	(.L_121 - .L_120)
.L_120:
        /*004c*/ 	.word	0x00000000
        /*0050*/ 	.short	0x0002
        /*0052*/ 	.short	0x0010
        /*0054*/ 	.byte	0x00, 0xf0, 0x11, 0x00


	//----- nvinfo : EIATTR_KPARAM_INFO
	.align		4
.L_121:
        /*0058*/ 	.byte	0x04, 0x17
        /*005a*/ 	.short	(.L_123 - .L_122)
.L_122:
        /*005c*/ 	.word	0x00000000
        /*0060*/ 	.short	0x0001
        /*0062*/ 	.short	0x0008
        /*0064*/ 	.byte	0x00, 0xf5, 0x21, 0x00


	//----- nvinfo : EIATTR_KPARAM_INFO
	.align		4
.L_123:
        /*0068*/ 	.byte	0x04, 0x17
        /*006a*/ 	.short	(.L_125 - .L_124)
.L_124:
        /*006c*/ 	.word	0x00000000
        /*0070*/ 	.short	0x0000
        /*0072*/ 	.short	0x0000
        /*0074*/ 	.byte	0x00, 0xf5, 0x21, 0x00


	//----- nvinfo : EIATTR_SPARSE_MMA_MASK
	.align		4
.L_125:
        /*0078*/ 	.byte	0x03, 0x50
        /*007a*/ 	.short	0x0000


	//----- nvinfo : EIATTR_MAXREG_COUNT
	.align		4
        /*007c*/ 	.byte	0x03, 0x1b
        /*007e*/ 	.short	0x00ff


	//----- nvinfo : EIATTR_MERCURY_ISA_VERSION
	.align		4
        /*0080*/ 	.byte	0x03, 0x5f
        /*0082*/ 	.short	0x0101


	//----- nvinfo : EIATTR_VRC_CTA_INIT_COUNT
	.align		4
        /*0084*/ 	.byte	0x02, 0x4a
	.zero		1
	.zero		1


	//----- nvinfo : EIATTR_EXIT_INSTR_OFFSETS
	.align		4
        /*0088*/ 	.byte	0x04, 0x1c
        /*008a*/ 	.short	(.L_127 - .L_126)


	//   ....[0]....
.L_126:
        /*008c*/ 	.word	0x000000d0


	//   ....[1]....
        /*0090*/ 	.word	0x000001f0


	//----- nvinfo : EIATTR_CBANK_PARAM_SIZE
	.align		4
.L_127:
        /*0094*/ 	.byte	0x03, 0x19
        /*0096*/ 	.short	0x002c


	//----- nvinfo : EIATTR_PARAM_CBANK
	.align		4
        /*0098*/ 	.byte	0x04, 0x0a
        /*009a*/ 	.short	(.L_129 - .L_128)
	.align		4
.L_128:
        /*009c*/ 	.word	index@(.nv.constant0._Z14matrixHadamardPfS_fS_fii)
        /*00a0*/ 	.short	0x0380
        /*00a2*/ 	.short	0x002c


	//----- nvinfo : EIATTR_SW_WAR
	.align		4
.L_129:
        /*00a4*/ 	.byte	0x04, 0x36
        /*00a6*/ 	.short	(.L_131 - .L_130)
.L_130:
        /*00a8*/ 	.word	0x00000008
.L_131:


//--------------------- .nv.info._Z21DqnStanfordEvaluationPfS_S_S_S_i --------------------------
	.section	.nv.info._Z21DqnStanfordEvaluationPfS_S_S_S_i,"",@"SHT_CUDA_INFO"
	.sectionflags	@""
	.align	4


	//----- nvinfo : EIATTR_CUDA_API_VERSION
	.align		4
        /*0000*/ 	.byte	0x04, 0x37
        /*0002*/ 	.short	(.L_133 - .L_132)
.L_132:
        /*0004*/ 	.word	0x00000082


	//----- nvinfo : EIATTR_KPARAM_INFO
	.align		4
.L_133:
        /*0008*/ 	.byte	0x04, 0x17
        /*000a*/ 	.short	(.L_135 - .L_134)
.L_134:
        /*000c*/ 	.word	0x00000000
        /*0010*/ 	.short	0x0005
        /*0012*/ 	.short	0x0028
        /*0014*/ 	.byte	0x00, 0xf0, 0x11, 0x00


	//----- nvinfo : EIATTR_KPARAM_INFO
	.align		4
.L_135:
        /*0018*/ 	.byte	0x04, 0x17
        /*001a*/ 	.short	(.L_137 - .L_136)
.L_136:
        /*001c*/ 	.word	0x00000000
        /*0020*/ 	.short	0x0004
        /*0022*/ 	.short	0x0020
        /*0024*/ 	.byte	0x00, 0xf5, 0x21, 0x00


	//----- nvinfo : EIATTR_KPARAM_INFO
	.align		4
.L_137:
        /*0028*/ 	.byte	0x04, 0x17
        /*002a*/ 	.short	(.L_139 - .L_138)
.L_138:
        /*002c*/ 	.word	0x00000000
        /*0030*/ 	.short	0x0003
        /*0032*/ 	.short	0x0018
        /*0034*/ 	.byte	0x00, 0xf5, 0x21, 0x00


	//----- nvinfo : EIATTR_KPARAM_INFO
	.align		4
.L_139:
        /*0038*/ 	.byte	0x04, 0x17
        /*003a*/ 	.short	(.L_141 - .L_140)
.L_140:
        /*003c*/ 	.word	0x00000000
        /*0040*/ 	.short	0x0002
        /*0042*/ 	.short	0x0010
        /*0044*/ 	.byte	0x00, 0xf5, 0x21, 0x00


	//----- nvinfo : EIATTR_KPARAM_INFO
	.align		4
.L_141:
        /*0048*/ 	.byte	0x04, 0x17
        /*004a*/ 	.short	(.L_143 - .L_142)
.L_142:
        /*004c*/ 	.word	0x00000000
        /*0050*/ 	.short	0x0001
        /*0052*/ 	.short	0x0008
        /*0054*/ 	.byte	0x00, 0xf5, 0x21, 0x00


	//----- nvinfo : EIATTR_KPARAM_INFO
	.align		4
.L_143:
        /*0058*/ 	.byte	0x04, 0x17
        /*005a*/ 	.short	(.L_145 - .L_144)
.L_144:
        /*005c*/ 	.word	0x00000000
        /*0060*/ 	.short	0x0000
        /*0062*/ 	.short	0x0000
        /*0064*/ 	.byte	0x00, 0xf5, 0x21, 0x00


	//----- nvinfo : EIATTR_SPARSE_MMA_MASK
	.align		4
.L_145:
        /*0068*/ 	.byte	0x03, 0x50
        /*006a*/ 	.short	0x0000


	//----- nvinfo : EIATTR_MAXREG_COUNT
	.align		4
        /*006c*/ 	.byte	0x03, 0x1b
        /*006e*/ 	.short	0x00ff


	//----- nvinfo : EIATTR_MERCURY_ISA_VERSION
	.align		4
        /*0070*/ 	.byte	0x03, 0x5f
        /*0072*/ 	.short	0x0101


	//----- nvinfo : EIATTR_VRC_CTA_INIT_COUNT
	.align		4
        /*0074*/ 	.byte	0x02, 0x4a
	.zero		1
	.zero		1


	//----- nvinfo : EIATTR_EXIT_INSTR_OFFSETS
	.align		4
        /*0078*/ 	.byte	0x04, 0x1c
        /*007a*/ 	.short	(.L_147 - .L_146)


	//   ....[0]....
.L_146:
        /*007c*/ 	.word	0x00000070


	//   ....[1]....
        /*0080*/ 	.word	0x00000170


	//   ....[2]....
        /*0084*/ 	.word	0x000001e0


	//----- nvinfo : EIATTR_CRS_STACK_SIZE
	.align		4
.L_147:
        /*0088*/ 	.byte	0x04, 0x1e
        /*008a*/ 	.short	(.L_149 - .L_148)
.L_148:
        /*008c*/ 	.word	0x00000000


	//----- nvinfo : EIATTR_CBANK_PARAM_SIZE
	.align		4
.L_149:
        /*0090*/ 	.byte	0x03, 0x19
        /*0092*/ 	.short	0x002c


	//----- nvinfo : EIATTR_PARAM_CBANK
	.align		4
        /*0094*/ 	.byte	0x04, 0x0a
        /*0096*/ 	.short	(.L_151 - .L_150)
	.align		4
.L_150:
        /*0098*/ 	.word	index@(.nv.constant0._Z21DqnStanfordEvaluationPfS_S_S_S_i)
        /*009c*/ 	.short	0x0380
        /*009e*/ 	.short	0x002c


	//----- nvinfo : EIATTR_SW_WAR
	.align		4
.L_151:
        /*00a0*/ 	.byte	0x04, 0x36
        /*00a2*/ 	.short	(.L_153 - .L_152)
.L_152:
        /*00a4*/ 	.word	0x00000008
.L_153:


//--------------------- .nv.info._Z26matrixBellmanErrorAndDerivPfS_S_S_S_S_fS_ii --------------------------
	.section	.nv.info._Z26matrixBellmanErrorAndDerivPfS_S_S_S_S_fS_ii,"",@"SHT_CUDA_INFO"
	.sectionflags	@""
	.align	4


	//----- nvinfo : EIATTR_CUDA_API_VERSION
	.align		4
        /*0000*/ 	.byte	0x04, 0x37
        /*0002*/ 	.short	(.L_155 - .L_154)
.L_154:
        /*0004*/ 	.word	0x00000082


	//----- nvinfo : EIATTR_KPARAM_INFO
	.align		4
.L_155:
        /*0008*/ 	.byte	0x04, 0x17
        /*000a*/ 	.short	(.L_157 - .L_156)
.L_156:
        /*000c*/ 	.word	0x00000000
        /*0010*/ 	.short	0x0009
        /*0012*/ 	.short	0x0044
        /*0014*/ 	.byte	0x00, 0xf0, 0x11, 0x00


	//----- nvinfo : EIATTR_KPARAM_INFO
	.align		4
.L_157:
        /*0018*/ 	.byte	0x04, 0x17
        /*001a*/ 	.short	(.L_159 - .L_158)
.L_158:
        /*001c*/ 	.word	0x00000000
        /*0020*/ 	.short	0x0008
        /*0022*/ 	.short	0x0040
        /*0024*/ 	.byte	0x00, 0xf0, 0x11, 0x00


	//----- nvinfo : EIATTR_KPARAM_INFO
	.align		4
.L_159:
        /*0028*/ 	.byte	0x04, 0x17
        /*002a*/ 	.short	(.L_161 - .L_160)
.L_160:
        /*002c*/ 	.word	0x00000000
        /*0030*/ 	.short	0x0007
        /*0032*/ 	.short	0x0038
        /*0034*/ 	.byte	0x00, 0xf5, 0x21, 0x00


	//----- nvinfo : EIATTR_KPARAM_INFO
	.align		4
.L_161:
        /*0038*/ 	.byte	0x04, 0x17
        /*003a*/ 	.short	(.L_163 - .L_162)
.L_162:
        /*003c*/ 	.word	0x00000000
        /*0040*/ 	.short	0x0006
        /*0042*/ 	.short	0x0030
        /*0044*/ 	.byte	0x00, 0xf0, 0x11, 0x00


	//----- nvinfo : EIATTR_KPARAM_INFO
	.align		4
.L_163:
        /*0048*/ 	.byte	0x04, 0x17
        /*004a*/ 	.short	(.L_165 - .L_164)
.L_164:
        /*004c*/ 	.word	0x00000000
        /*0050*/ 	.short	0x0005
        /*0052*/ 	.short	0x0028
        /*0054*/ 	.byte	0x00, 0xf5, 0x21, 0x00


	//----- nvinfo : EIATTR_KPARAM_INFO
	.align		4
.L_165:
        /*0058*/ 	.byte	0x04, 0x17
        /*005a*/ 	.short	(.L_167 - .L_166)
.L_166:
        /*005c*/ 	.word	0x00000000
        /*0060*/ 	.short	0x0004
        /*0062*/ 	.short	0x0020
        /*0064*/ 	.byte	0x00, 0xf5, 0x21, 0x00


	//----- nvinfo : EIATTR_KPARAM_INFO
	.align		4
.L_167:
        /*0068*/ 	.byte	0x04, 0x17
        /*006a*/ 	.short	(.L_169 - .L_168)
.L_168:
        /*006c*/ 	.word	0x00000000
        /*0070*/ 	.short	0x0003
        /*0072*/ 	.short	0x0018
        /*0074*/ 	.byte	0x00, 0xf5, 0x21, 0x00


	//----- nvinfo : EIATTR_KPARAM_INFO
	.align		4
.L_169:
        /*0078*/ 	.byte	0x04, 0x17
        /*007a*/ 	.short	(.L_171 - .L_170)
.L_170:
        /*007c*/ 	.word	0x00000000
        /*0080*/ 	.short	0x0002
        /*0082*/ 	.short	0x0010
        /*0084*/ 	.byte	0x00, 0xf5, 0x21, 0x00


	//----- nvinfo : EIATTR_KPARAM_INFO
	.align		4
.L_171:
        /*0088*/ 	.byte	0x04, 0x17
        /*008a*/ 	.short	(.L_173 - .L_172)
.L_172:
        /*008c*/ 	.word	0x00000000
        /*0090*/ 	.short	0x0001
        /*0092*/ 	.short	0x0008
        /*0094*/ 	.byte	0x00, 0xf5, 0x21, 0x00


	//----- nvinfo : EIATTR_KPARAM_INFO
	.align		4
.L_173:
        /*0098*/ 	.byte	0x04, 0x17
        /*009a*/ 	.short	(.L_175 - .L_174)
.L_174:
        /*009c*/ 	.word	0x00000000
        /*00a0*/ 	.short	0x0000
        /*00a2*/ 	.short	0x0000
        /*00a4*/ 	.byte	0x00, 0xf5, 0x21, 0x00


	//----- nvinfo : EIATTR_SPARSE_MMA_MASK
	.align		4
.L_175:
        /*00a8*/ 	.byte	0x03, 0x50
        /*00aa*/ 	.short	0x0000


	//----- nvinfo : EIATTR_MAXREG_COUNT
	.align		4
        /*00ac*/ 	.byte	0x03, 0x1b
        /*00ae*/ 	.short	0x00ff


	//----- nvinfo : EIATTR_MERCURY_ISA_VERSION
	.align		4
        /*00b0*/ 	.byte	0x03, 0x5f
        /*00b2*/ 	.short	0x0101


	//----- nvinfo : EIATTR_VRC_CTA_INIT_COUNT
	.align		4
        /*00b4*/ 	.byte	0x02, 0x4a
	.zero		1
	.zero		1


	//----- nvinfo : EIATTR_EXIT_INSTR_OFFSETS
	.align		4
        /*00b8*/ 	.byte	0x04, 0x1c
        /*00ba*/ 	.short	(.L_177 - .L_176)


	//   ....[0]....
.L_176:
        /*00bc*/ 	.word	0x000000c0


	//   ....[1]....
        /*00c0*/ 	.word	0x00000210


	//   ....[2]....
        /*00c4*/ 	.word	0x00000300


	//----- nvinfo : EIATTR_CBANK_PARAM_SIZE
	.align		4
.L_177:
        /*00c8*/ 	.byte	0x03, 0x19
        /*00ca*/ 	.short	0x0048


	//----- nvinfo : EIATTR_PARAM_CBANK
	.align		4
        /*00cc*/ 	.byte	0x04, 0x0a
        /*00ce*/ 	.short	(.L_179 - .L_178)
	.align		4
.L_178:
        /*00d0*/ 	.word	index@(.nv.constant0._Z26matrixBellmanErrorAndDerivPfS_S_S_S_S_fS_ii)
        /*00d4*/ 	.short	0x0380
        /*00d6*/ 	.short	0x0048


	//----- nvinfo : EIATTR_SW_WAR
	.align		4
.L_179:
        /*00d8*/ 	.byte	0x04, 0x36
        /*00da*/ 	.short	(.L_181 - .L_180)
.L_180:
        /*00dc*/ 	.word	0x00000008
.L_181:


//--------------------- .nv.info._Z23matrixCrossEntropyErrorPfS_S_ii --------------------------
	.section	.nv.info._Z23matrixCrossEntropyErrorPfS_S_ii,"",@"SHT_CUDA_INFO"
	.sectionflags	@""
	.align	4


	//----- nvinfo : EIATTR_CUDA_API_VERSION
	.align		4
        /*0000*/ 	.byte	0x04, 0x37
        /*0002*/ 	.short	(.L_183 - .L_182)
.L_182:
        /*0004*/ 	.word	0x00000082


	//----- nvinfo : EIATTR_KPARAM_INFO
	.align		4
.L_183:
        /*0008*/ 	.byte	0x04, 0x17
        /*000a*/ 	.short	(.L_185 - .L_184)
.L_184:
        /*000c*/ 	.word	0x00000000
        /*0010*/ 	.short	0x0004
        /*0012*/ 	.short	0x001c
        /*0014*/ 	.byte	0x00, 0xf0, 0x11, 0x00


	//----- nvinfo : EIATTR_KPARAM_INFO
	.align		4
.L_185:
        /*0018*/ 	.byte	0x04, 0x17
        /*001a*/ 	.short	(.L_187 - .L_186)
.L_186:
        /*001c*/ 	.word	0x00000000
        /*0020*/ 	.short	0x0003
        /*0022*/ 	.short	0x0018
        /*0024*/ 	.byte	0x00, 0xf0, 0x11, 0x00


	//----- nvinfo : EIATTR_KPARAM_INFO
	.align		4
.L_187:
        /*0028*/ 	.byte	0x04, 0x17
        /*002a*/ 	.short	(.L_189 - .L_188)
.L_188:
        /*002c*/ 	.word	0x00000000
        /*0030*/ 	.short	0x0002
        /*0032*/ 	.short	0x0010
        /*0034*/ 	.byte	0x00, 0xf5, 0x21, 0x00


	//----- nvinfo : EIATTR_KPARAM_INFO
	.align		4
.L_189:
        /*0038*/ 	.byte	0x04, 0x17
        /*003a*/ 	.short	(.L_191 - .L_190)
.L_190:
        /*003c*/ 	.word	0x00000000
        /*0040*/ 	.short	0x0001
        /*0042*/ 	.short	0x0008
        /*0044*/ 	.byte	0x00, 0xf5, 0x21, 0x00


	//----- nvinfo : EIATTR_KPARAM_INFO
	.align		4
.L_191:
        /*0048*/ 	.byte	0x04, 0x17
        /*004a*/ 	.short	(.L_193 - .L_192)
.L_192:
        /*004c*/ 	.word	0x00000000
        /*0050*/ 	.short	0x0000
        /*0052*/ 	.short	0x0000
        /*0054*/ 	.byte	0x00, 0xf5, 0x21, 0x00


	//----- nvinfo : EIATTR_SPARSE_MMA_MASK
	.align		4
.L_193:
        /*0058*/ 	.byte	0x03, 0x50
        /*005a*/ 	.short	0x0000


	//----- nvinfo : EIATTR_MAXREG_COUNT
	.align		4
        /*005c*/ 	.byte	0x03, 0x1b
        /*005e*/ 	.short	0x00ff


	//----- nvinfo : EIATTR_MERCURY_ISA_VERSION
	.align		4
        /*0060*/ 	.byte	0x03, 0x5f
        /*0062*/ 	.short	0x0101


	//----- nvinfo : EIATTR_VRC_CTA_INIT_COUNT
	.align		4
        /*0064*/ 	.byte	0x02, 0x4a
	.zero		1
	.zero		1


	//----- nvinfo : EIATTR_EXIT_INSTR_OFFSETS
	.align		4
        /*0068*/ 	.byte	0x04, 0x1c
        /*006a*/ 	.short	(.L_195 - .L_194)


	//   ....[0]....
.L_194:
        /*006c*/ 	.word	0x000000c0


	//   ....[1]....
        /*0070*/ 	.word	0x00000350


	//----- nvinfo : EIATTR_CBANK_PARAM_SIZE
	.align		4
.L_195:
        /*0074*/ 	.byte	0x03, 0x19
        /*0076*/ 	.short	0x0020


	//----- nvinfo : EIATTR_PARAM_CBANK
	.align		4
        /*0078*/ 	.byte	0x04, 0x0a
        /*007a*/ 	.short	(.L_197 - .L_196)
	.align		4
.L_196:
        /*007c*/ 	.word	index@(.nv.constant0._Z23matrixCrossEntropyErrorPfS_S_ii)
        /*0080*/ 	.short	0x0380
        /*0082*/ 	.short	0x0020


	//----- nvinfo : EIATTR_SW_WAR
	.align		4
.L_197:
        /*0084*/ 	.byte	0x04, 0x36
        /*0086*/ 	.short	(.L_199 - .L_198)
.L_198:
        /*0088*/ 	.word	0x00000008
.L_199:


//--------------------- .nv.info._Z29matrixIncorporateSigmoidDerivPfS_S_ii --------------------------
	.section	.nv.info._Z29matrixIncorporateSigmoidDerivPfS_S_ii,"",@"SHT_CUDA_INFO"
	.sectionflags	@""
	.align	4


	//----- nvinfo : EIATTR_CUDA_API_VERSION
	.align		4
        /*0000*/ 	.byte	0x04, 0x37
        /*0002*/ 	.short	(.L_201 - .L_200)
.L_200:
        /*0004*/ 	.word	0x00000082


	//----- nvinfo : EIATTR_KPARAM_INFO
	.align		4
.L_201:
        /*0008*/ 	.byte	0x04, 0x17
        /*000a*/ 	.short	(.L_203 - .L_202)
.L_202:
        /*000c*/ 	.word	0x00000000
        /*0010*/ 	.short	0x0004
        /*0012*/ 	.short	0x001c
        /*0014*/ 	.byte	0x00, 0xf0, 0x11, 0x00


	//----- nvinfo : EIATTR_KPARAM_INFO
	.align		4
.L_203:
        /*0018*/ 	.byte	0x04, 0x17
        /*001a*/ 	.short	(.L_205 - .L_204)
.L_204:
        /*001c*/ 	.word	0x00000000
        /*0020*/ 	.short	0x0003
        /*0022*/ 	.short	0x0018
        /*0024*/ 	.byte	0x00, 0xf0, 0x11, 0x00


	//----- nvinfo : EIATTR_KPARAM_INFO
	.align		4
.L_205:
        /*0028*/ 	.byte	0x04, 0x17
        /*002a*/ 	.short	(.L_207 - .L_206)
.L_206:
        /*002c*/ 	.word	0x00000000
        /*0030*/ 	.short	0x0002
        /*0032*/ 	.short	0x0010
        /*0034*/ 	.byte	0x00, 0xf5, 0x21, 0x00


	//----- nvinfo : EIATTR_KPARAM_INFO
	.align		4
.L_207:
        /*0038*/ 	.byte	0x04, 0x17
        /*003a*/ 	.short	(.L_209 - .L_208)
.L_208:
        /*003c*/ 	.word	0x00000000
        /*0040*/ 	.short	0x0001
        /*0042*/ 	.short	0x0008
        /*0044*/ 	.byte	0x00, 0xf5, 0x21, 0x00


	//----- nvinfo : EIATTR_KPARAM_INFO
	.align		4
.L_209:
        /*0048*/ 	.byte	0x04, 0x17
        /*004a*/ 	.short	(.L_211 - .L_210)
.L_210:
        /*004c*/ 	.word	0x00000000
        /*0050*/ 	.short	0x0000
        /*0052*/ 	.short	0x0000
        /*0054*/ 	.byte	0x00, 0xf5, 0x21, 0x00


	//----- nvinfo : EIATTR_SPARSE_MMA_MASK
	.align		4
.L_211:
        /*0058*/ 	.byte	0x03, 0x50
        /*005a*/ 	.short	0x0000


	//----- nvinfo : EIATTR_MAXREG_COUNT
	.align		4
        /*005c*/ 	.byte	0x03, 0x1b
        /*005e*/ 	.short	0x00ff


	//----- nvinfo : EIATTR_MERCURY_ISA_VERSION
	.align		4
        /*0060*/ 	.byte	0x03, 0x5f
        /*0062*/ 	.short	0x0101


	//----- nvinfo : EIATTR_VRC_CTA_INIT_COUNT
	.align		4
        /*0064*/ 	.byte	0x02, 0x4a
	.zero		1
	.zero		1


	//----- nvinfo : EIATTR_EXIT_INSTR_OFFSETS
	.align		4
        /*0068*/ 	.byte	0x04, 0x1c
        /*006a*/ 	.short	(.L_213 - .L_212)


	//   ....[0]....
.L_212:
        /*006c*/ 	.word	0x000000c0


	//   ....[1]....
        /*0070*/ 	.word	0x000001b0


	//----- nvinfo : EIATTR_CBANK_PARAM_SIZE
	.align		4
.L_213:
        /*0074*/ 	.byte	0x03, 0x19
        /*0076*/ 	.short	0x0020


	//----- nvinfo : EIATTR_PARAM_CBANK
	.align		4
        /*0078*/ 	.byte	0x04, 0x0a
        /*007a*/ 	.short	(.L_215 - .L_214)
	.align		4
.L_214:
        /*007c*/ 	.word	index@(.nv.constant0._Z29matrixIncorporateSigmoidDerivPfS_S_ii)
        /*0080*/ 	.short	0x0380
        /*0082*/ 	.short	0x0020


	//----- nvinfo : EIATTR_SW_WAR
	.align		4
.L_215:
        /*0084*/ 	.byte	0x04, 0x36
        /*0086*/ 	.short	(.L_217 - .L_216)
.L_216:
        /*0088*/ 	.word	0x00000008
.L_217:


//--------------------- .nv.info._Z13matrixSigmoidPfS_ii --------------------------
	.section	.nv.info._Z13matrixSigmoidPfS_ii,"",@"SHT_CUDA_INFO"
	.sectionflags	@""
	.align	4


	//----- nvinfo : EIATTR_CUDA_API_VERSION
	.align		4
        /*0000*/ 	.byte	0x04, 0x37
        /*0002*/ 	.short	(.L_219 - .L_218)
.L_218:
        /*0004*/ 	.word	0x00000082


	//----- nvinfo : EIATTR_KPARAM_INFO
	.align		4
.L_219:
        /*0008*/ 	.byte	0x04, 0x17
        /*000a*/ 	.short	(.L_221 - .L_220)
.L_220:
        /*000c*/ 	.word	0x00000000
        /*0010*/ 	.short	0x0003
        /*0012*/ 	.short	0x0014
        /*0014*/ 	.byte	0x00, 0xf0, 0x11, 0x00


	//----- nvinfo : EIATTR_KPARAM_INFO
	.align		4
.L_221:
        /*0018*/ 	.byte	0x04, 0x17
        /*001a*/ 	.short	(.L_223 - .L_222)
.L_222:
        /*001c*/ 	.word	0x00000000
        /*0020*/ 	.short	0x0002
        /*0022*/ 	.short	0x0010
        /*0024*/ 	.byte	0x00, 0xf0, 0x11, 0x00


	//----- nvinfo : EIATTR_KPARAM_INFO
	.align		4
.L_223:
        /*0028*/ 	.byte	0x04, 0x17
        /*002a*/ 	.short	(.L_225 - .L_224)
.L_224:
        /*002c*/ 	.word	0x00000000
        /*0030*/ 	.short	0x0001
        /*0032*/ 	.short	0x0008
        /*0034*/ 	.byte	0x00, 0xf5, 0x21, 0x00


	//----- nvinfo : EIATTR_KPARAM_INFO
	.align		4
.L_225:
        /*0038*/ 	.byte	0x04, 0x17
        /*003a*/ 	.short	(.L_227 - .L_226)
.L_226:
        /*003c*/ 	.word	0x00000000
        /*0040*/ 	.short	0x0000
        /*0042*/ 	.short	0x0000
        /*0044*/ 	.byte	0x00, 0xf5, 0x21, 0x00


	//----- nvinfo : EIATTR_SPARSE_MMA_MASK
	.align		4
.L_227:
        /*0048*/ 	.byte	0x03, 0x50
        /*004a*/ 	.short	0x0000


	//----- nvinfo : EIATTR_MAXREG_COUNT
	.align		4
        /*004c*/ 	.byte	0x03, 0x1b
        /*004e*/ 	.short	0x00ff


	//----- nvinfo : EIATTR_MERCURY_ISA_VERSION
	.align		4
        /*0050*/ 	.byte	0x03, 0x5f
        /*0052*/ 	.short	0x0101


	//----- nvinfo : EIATTR_VRC_CTA_INIT_COUNT
	.align		4
        /*0054*/ 	.byte	0x02, 0x4a
	.zero		1
	.zero		1


	//----- nvinfo : EIATTR_EXIT_INSTR_OFFSETS
	.align		4
        /*0058*/ 	.byte	0x04, 0x1c
        /*005a*/ 	.short	(.L_229 - .L_228)


	//   ....[0]....
.L_228:
        /*005c*/ 	.word	0x000000c0


	//   ....[1]....
        /*0060*/ 	.word	0x00000290


	//----- nvinfo : EIATTR_CBANK_PARAM_SIZE
	.align		4
.L_229:
        /*0064*/ 	.byte	0x03, 0x19
        /*0066*/ 	.short	0x0018


	//----- nvinfo : EIATTR_PARAM_CBANK
	.align		4
        /*0068*/ 	.byte	0x04, 0x0a
        /*006a*/ 	.short	(.L_231 - .L_230)
	.align		4
.L_230:
        /*006c*/ 	.word	index@(.nv.constant0._Z13matrixSigmoidPfS_ii)
        /*0070*/ 	.short	0x0380
        /*0072*/ 	.short	0x0018


	//----- nvinfo : EIATTR_SW_WAR
	.align		4
.L_231:
        /*0074*/ 	.byte	0x04, 0x36
        /*0076*/ 	.short	(.L_233 - .L_232)
.L_232:
        /*0078*/ 	.word	0x00000008
.L_233:


//--------------------- .nv.info._Z26matrixIncorporateReLuDerivPfS_S_ii --------------------------
	.section	.nv.info._Z26matrixIncorporateReLuDerivPfS_S_ii,"",@"SHT_CUDA_INFO"
	.sectionflags	@""
	.align	4


	//----- nvinfo : EIATTR_CUDA_API_VERSION
	.align		4
        /*0000*/ 	.byte	0x04, 0x37
        /*0002*/ 	.short	(.L_235 - .L_234)
.L_234:
        /*0004*/ 	.word	0x00000082


	//----- nvinfo : EIATTR_KPARAM_INFO
	.align		4
.L_235:
        /*0008*/ 	.byte	0x04, 0x17
        /*000a*/ 	.short	(.L_237 - .L_236)
.L_236:
        /*000c*/ 	.word	0x00000000
        /*0010*/ 	.short	0x0004
        /*0012*/ 	.short	0x001c
        /*0014*/ 	.byte	0x00, 0xf0, 0x11, 0x00


	//----- nvinfo : EIATTR_KPARAM_INFO
	.align		4
.L_237:
        /*0018*/ 	.byte	0x04, 0x17
        /*001a*/ 	.short	(.L_239 - .L_238)
.L_238:
        /*001c*/ 	.word	0x00000000
        /*0020*/ 	.short	0x0003
        /*0022*/ 	.short	0x0018
        /*0024*/ 	.byte	0x00, 0xf0, 0x11, 0x00


	//----- nvinfo : EIATTR_KPARAM_INFO
	.align		4
.L_239:
        /*0028*/ 	.byte	0x04, 0x17
        /*002a*/ 	.short	(.L_241 - .L_240)
.L_240:
        /*002c*/ 	.word	0x00000000
        /*0030*/ 	.short	0x0002
        /*0032*/ 	.short	0x0010
        /*0034*/ 	.byte	0x00, 0xf5, 0x21, 0x00


	//----- nvinfo : EIATTR_KPARAM_INFO
	.align		4
.L_241:
        /*0038*/ 	.byte	0x04, 0x17
        /*003a*/ 	.short	(.L_243 - .L_242)
.L_242:
        /*003c*/ 	.word	0x00000000
        /*0040*/ 	.short	0x0001
        /*0042*/ 	.short	0x0008
        /*0044*/ 	.byte	0x00, 0xf5, 0x21, 0x00


	//----- nvinfo : EIATTR_KPARAM_INFO
	.align		4
.L_243:
        /*0048*/ 	.byte	0x04, 0x17
        /*004a*/ 	.short	(.L_245 - .L_244)
.L_244:
        /*004c*/ 	.word	0x00000000
        /*0050*/ 	.short	0x0000
        /*0052*/ 	.short	0x0000
        /*0054*/ 	.byte	0x00, 0xf5, 0x21, 0x00


	//----- nvinfo : EIATTR_SPARSE_MMA_MASK
	.align		4
.L_245:
        /*0058*/ 	.byte	0x03, 0x50
        /*005a*/ 	.short	0x0000


	//----- nvinfo : EIATTR_MAXREG_COUNT
	.align		4
        /*005c*/ 	.byte	0x03, 0x1b
        /*005e*/ 	.short	0x00ff


	//----- nvinfo : EIATTR_MERCURY_ISA_VERSION
	.align		4
        /*0060*/ 	.byte	0x03, 0x5f
        /*0062*/ 	.short	0x0101


	//----- nvinfo : EIATTR_VRC_CTA_INIT_COUNT
	.align		4
        /*0064*/ 	.byte	0x02, 0x4a
	.zero		1
	.zero		1


	//----- nvinfo : EIATTR_EXIT_INSTR_OFFSETS
	.align		4
        /*0068*/ 	.byte	0x04, 0x1c
        /*006a*/ 	.short	(.L_247 - .L_246)


	//   ....[0]....
.L_246:
        /*006c*/ 	.word	0x000000c0


	//   ....[1]....
        /*0070*/ 	.word	0x000001d0


	//----- nvinfo : EIATTR_CRS_STACK_SIZE
	.align		4
.L_247:
        /*0074*/ 	.byte	0x04, 0x1e
        /*0076*/ 	.short	(.L_249 - .L_248)
.L_248:
        /*0078*/ 	.word	0x00000000


	//----- nvinfo : EIATTR_CBANK_PARAM_SIZE
	.align		4
.L_249:
        /*007c*/ 	.byte	0x03, 0x19
        /*007e*/ 	.short	0x0020


	//----- nvinfo : EIATTR_PARAM_CBANK
	.align		4
        /*0080*/ 	.byte	0x04, 0x0a
        /*0082*/ 	.short	(.L_251 - .L_250)
	.align		4
.L_250:
        /*0084*/ 	.word	index@(.nv.constant0._Z26matrixIncorporateReLuDerivPfS_S_ii)
        /*0088*/ 	.short	0x0380
        /*008a*/ 	.short	0x0020


	//----- nvinfo : EIATTR_SW_WAR
	.align		4
.L_251:
        /*008c*/ 	.byte	0x04, 0x36
        /*008e*/ 	.short	(.L_253 - .L_252)
.L_252:
        /*0090*/ 	.word	0x00000008
.L_253:


//--------------------- .nv.info._Z10matrixReLuPfS_ii --------------------------
	.section	.nv.info._Z10matrixReLuPfS_ii,"",@"SHT_CUDA_INFO"
	.sectionflags	@""
	.align	4


	//----- nvinfo : EIATTR_CUDA_API_VERSION
	.align		4
        /*0000*/ 	.byte	0x04, 0x37
        /*0002*/ 	.short	(.L_255 - .L_254)
.L_254:
        /*0004*/ 	.word	0x00000082


	//----- nvinfo : EIATTR_KPARAM_INFO
	.align		4
.L_255:
        /*0008*/ 	.byte	0x04, 0x17
        /*000a*/ 	.short	(.L_257 - .L_256)
.L_256:
        /*000c*/ 	.word	0x00000000
        /*0010*/ 	.short	0x0003
        /*0012*/ 	.short	0x0014
        /*0014*/ 	.byte	0x00, 0xf0, 0x11, 0x00


	//----- nvinfo : EIATTR_KPARAM_INFO
	.align		4
.L_257:
        /*0018*/ 	.byte	0x04, 0x17
        /*001a*/ 	.short	(.L_259 - .L_258)
.L_258:
        /*001c*/ 	.word	0x00000000
        /*0020*/ 	.short	0x0002
        /*0022*/ 	.short	0x0010
        /*0024*/ 	.byte	0x00, 0xf0, 0x11, 0x00


	//----- nvinfo : EIATTR_KPARAM_INFO
	.align		4
.L_259:
        /*0028*/ 	.byte	0x04, 0x17
        /*002a*/ 	.short	(.L_261 - .L_260)
.L_260:
        /*002c*/ 	.word	0x00000000
        /*0030*/ 	.short	0x0001
        /*0032*/ 	.short	0x0008
        /*0034*/ 	.byte	0x00, 0xf5, 0x21, 0x00


	//----- nvinfo : EIATTR_KPARAM_INFO
	.align		4
.L_261:
        /*0038*/ 	.byte	0x04, 0x17
        /*003a*/ 	.short	(.L_263 - .L_262)
.L_262:
        /*003c*/ 	.word	0x00000000
        /*0040*/ 	.short	0x0000
        /*0042*/ 	.short	0x0000
        /*0044*/ 	.byte	0x00, 0xf5, 0x21, 0x00


	//----- nvinfo : EIATTR_SPARSE_MMA_MASK
	.align		4
.L_263:
        /*0048*/ 	.byte	0x03, 0x50
        /*004a*/ 	.short	0x0000


	//----- nvinfo : EIATTR_MAXREG_COUNT
	.align		4
        /*004c*/ 	.byte	0x03, 0x1b
        /*004e*/ 	.short	0x00ff


	//----- nvinfo : EIATTR_MERCURY_ISA_VERSION
	.align		4
        /*0050*/ 	.byte	0x03, 0x5f
        /*0052*/ 	.short	0x0101


	//----- nvinfo : EIATTR_VRC_CTA_INIT_COUNT
	.align		4
        /*0054*/ 	.byte	0x02, 0x4a
	.zero		1
	.zero		1


	//----- nvinfo : EIATTR_EXIT_INSTR_OFFSETS
	.align		4
        /*0058*/ 	.byte	0x04, 0x1c
        /*005a*/ 	.short	(.L_265 - .L_264)


	//   ....[0]....
.L_264:
        /*005c*/ 	.word	0x000000c0


	//   ....[1]....
        /*0060*/ 	.word	0x00000160


	//----- nvinfo : EIATTR_CBANK_PARAM_SIZE
	.align		4
.L_265:
        /*0064*/ 	.byte	0x03, 0x19
        /*0066*/ 	.short	0x0018


	//----- nvinfo : EIATTR_PARAM_CBANK
	.align		4
        /*0068*/ 	.byte	0x04, 0x0a
        /*006a*/ 	.short	(.L_267 - .L_266)
	.align		4
.L_266:
        /*006c*/ 	.word	index@(.nv.constant0._Z10matrixReLuPfS_ii)
        /*0070*/ 	.short	0x0380
        /*0072*/ 	.short	0x0018


	//----- nvinfo : EIATTR_SW_WAR
	.align		4
.L_267:
        /*0074*/ 	.byte	0x04, 0x36
        /*0076*/ 	.short	(.L_269 - .L_268)
.L_268:
        /*0078*/ 	.word	0x00000008
.L_269:


//--------------------- .nv.info._Z26matrixIncorporateTanhDerivPfS_S_ii --------------------------
	.section	.nv.info._Z26matrixIncorporateTanhDerivPfS_S_ii,"",@"SHT_CUDA_INFO"
	.sectionflags	@""
	.align	4


	//----- nvinfo : EIATTR_CUDA_API_VERSION
	.align		4
        /*0000*/ 	.byte	0x04, 0x37
        /*0002*/ 	.short	(.L_271 - .L_270)
.L_270:
        /*0004*/ 	.word	0x00000082


	//----- nvinfo : EIATTR_KPARAM_INFO
	.align		4
.L_271:
        /*0008*/ 	.byte	0x04, 0x17
        /*000a*/ 	.short	(.L_273 - .L_272)
.L_272:
        /*000c*/ 	.word	0x00000000
        /*0010*/ 	.short	0x0004
        /*0012*/ 	.short	0x001c
        /*0014*/ 	.byte	0x00, 0xf0, 0x11, 0x00


	//----- nvinfo : EIATTR_KPARAM_INFO
	.align		4
.L_273:
        /*0018*/ 	.byte	0x04, 0x17
        /*001a*/ 	.short	(.L_275 - .L_274)
.L_274:
        /*001c*/ 	.word	0x00000000
        /*0020*/ 	.short	0x0003
        /*0022*/ 	.short	0x0018
        /*0024*/ 	.byte	0x00, 0xf0, 0x11, 0x00


	//----- nvinfo : EIATTR_KPARAM_INFO
	.align		4
.L_275:
        /*0028*/ 	.byte	0x04, 0x17
        /*002a*/ 	.short	(.L_277 - .L_276)
.L_276:
        /*002c*/ 	.word	0x00000000
        /*0030*/ 	.short	0x0002
        /*0032*/ 	.short	0x0010
        /*0034*/ 	.byte	0x00, 0xf5, 0x21, 0x00


	//----- nvinfo : EIATTR_KPARAM_INFO
	.align		4
.L_277:
        /*0038*/ 	.byte	0x04, 0x17
        /*003a*/ 	.short	(.L_279 - .L_278)
.L_278:
        /*003c*/ 	.word	0x00000000
        /*0040*/ 	.short	0x0001
        /*0042*/ 	.short	0x0008
        /*0044*/ 	.byte	0x00, 0xf5, 0x21, 0x00


	//----- nvinfo : EIATTR_KPARAM_INFO
	.align		4
.L_279:
        /*0048*/ 	.byte	0x04, 0x17
        /*004a*/ 	.short	(.L_281 - .L_280)
.L_280:
        /*004c*/ 	.word	0x00000000
        /*0050*/ 	.short	0x0000
        /*0052*/ 	.short	0x0000
        /*0054*/ 	.byte	0x00, 0xf5, 0x21, 0x00


	//----- nvinfo : EIATTR_SPARSE_MMA_MASK
	.align		4
.L_281:
        /*0058*/ 	.byte	0x03, 0x50
        /*005a*/ 	.short	0x0000


	//----- nvinfo : EIATTR_MAXREG_COUNT
	.align		4
        /*005c*/ 	.byte	0x03, 0x1b
        /*005e*/ 	.short	0x00ff


	//----- nvinfo : EIATTR_MERCURY_ISA_VERSION
	.align		4
        /*0060*/ 	.byte	0x03, 0x5f
        /*0062*/ 	.short	0x0101


	//----- nvinfo : EIATTR_VRC_CTA_INIT_COUNT
	.align		4
        /*0064*/ 	.byte	0x02, 0x4a
	.zero		1
	.zero		1


	//----- nvinfo : EIATTR_EXIT_INSTR_OFFSETS
	.align		4
        /*0068*/ 	.byte	0x04, 0x1c
        /*006a*/ 	.short	(.L_283 - .L_282)


	//   ....[0]....
.L_282:
        /*006c*/ 	.word	0x000000c0


	//   ....[1]....
        /*0070*/ 	.word	0x000001c0


	//----- nvinfo : EIATTR_CBANK_PARAM_SIZE
	.align		4
.L_283:
        /*0074*/ 	.byte	0x03, 0x19
        /*0076*/ 	.short	0x0020


	//----- nvinfo : EIATTR_PARAM_CBANK
	.align		4
        /*0078*/ 	.byte	0x04, 0x0a
        /*007a*/ 	.short	(.L_285 - .L_284)
	.align		4
.L_284:
        /*007c*/ 	.word	index@(.nv.constant0._Z26matrixIncorporateTanhDerivPfS_S_ii)
        /*0080*/ 	.short	0x0380
        /*0082*/ 	.short	0x0020


	//----- nvinfo : EIATTR_SW_WAR
	.align		4
.L_285:
        /*0084*/ 	.byte	0x04, 0x36
        /*0086*/ 	.short	(.L_287 - .L_286)
.L_286:
        /*0088*/ 	.word	0x00000008
.L_287:


//--------------------- .nv.info._Z10matrixTanhPfS_ii --------------------------
	.section	.nv.info._Z10matrixTanhPfS_ii,"",@"SHT_CUDA_INFO"
	.sectionflags	@""
	.align	4


	//----- nvinfo : EIATTR_CUDA_API_VERSION
	.align		4
        /*0000*/ 	.byte	0x04, 0x37
        /*0002*/ 	.short	(.L_289 - .L_288)
.L_288:
        /*0004*/ 	.word	0x00000082


	//----- nvinfo : EIATTR_KPARAM_INFO
	.align		4
.L_289:
        /*0008*/ 	.byte	0x04, 0x17
        /*000a*/ 	.short	(.L_291 - .L_290)
.L_290:
        /*000c*/ 	.word	0x00000000
        /*0010*/ 	.short	0x0003
        /*0012*/ 	.short	0x0014
        /*0014*/ 	.byte	0x00, 0xf0, 0x11, 0x00


	//----- nvinfo : EIATTR_KPARAM_INFO
	.align		4
.L_291:
        /*0018*/ 	.byte	0x04, 0x17
        /*001a*/ 	.short	(.L_293 - .L_292)
.L_292:
        /*001c*/ 	.word	0x00000000
        /*0020*/ 	.short	0x0002
        /*0022*/ 	.short	0x0010
        /*0024*/ 	.byte	0x00, 0xf0, 0x11, 0x00


	//----- nvinfo : EIATTR_KPARAM_INFO
	.align		4
.L_293:
        /*0028*/ 	.byte	0x04, 0x17
        /*002a*/ 	.short	(.L_295 - .L_294)
.L_294:
        /*002c*/ 	.word	0x00000000
        /*0030*/ 	.short	0x0001
        /*0032*/ 	.short	0x0008
        /*0034*/ 	.byte	0x00, 0xf5, 0x21, 0x00


	//----- nvinfo : EIATTR_KPARAM_INFO
	.align		4
.L_295:
        /*0038*/ 	.byte	0x04, 0x17
        /*003a*/ 	.short	(.L_297 - .L_296)
.L_296:
        /*003c*/ 	.word	0x00000000
        /*0040*/ 	.short	0x0000
        /*0042*/ 	.short	0x0000
        /*0044*/ 	.byte	0x00, 0xf5, 0x21, 0x00


	//----- nvinfo : EIATTR_SPARSE_MMA_MASK
	.align		4
.L_297:
        /*0048*/ 	.byte	0x03, 0x50
        /*004a*/ 	.short	0x0000


	//----- nvinfo : EIATTR_MAXREG_COUNT
	.align		4
        /*004c*/ 	.byte	0x03, 0x1b
        /*004e*/ 	.short	0x00ff


	//----- nvinfo : EIATTR_MERCURY_ISA_VERSION
	.align		4
        /*0050*/ 	.byte	0x03, 0x5f
        /*0052*/ 	.short	0x0101


	//----- nvinfo : EIATTR_VRC_CTA_INIT_COUNT
	.align		4
        /*0054*/ 	.byte	0x02, 0x4a
	.zero		1
	.zero		1


	//----- nvinfo : EIATTR_EXIT_INSTR_OFFSETS
	.align		4
        /*0058*/ 	.byte	0x04, 0x1c
        /*005a*/ 	.short	(.L_299 - .L_298)


	//   ....[0]....
.L_298:
        /*005c*/ 	.word	0x000000c0


	//   ....[1]....
        /*0060*/ 	.word	0x00000260


	//----- nvinfo : EIATTR_CBANK_PARAM_SIZE
	.align		4
.L_299:
        /*0064*/ 	.byte	0x03, 0x19
        /*0066*/ 	.short	0x0018


	//----- nvinfo : EIATTR_PARAM_CBANK
	.align		4
        /*0068*/ 	.byte	0x04, 0x0a
        /*006a*/ 	.short	(.L_301 - .L_300)
	.align		4
.L_300:
        /*006c*/ 	.word	index@(.nv.constant0._Z10matrixTanhPfS_ii)
        /*0070*/ 	.short	0x0380
        /*0072*/ 	.short	0x0018


	//----- nvinfo : EIATTR_SW_WAR
	.align		4
.L_301:
        /*0074*/ 	.byte	0x04, 0x36
        /*0076*/ 	.short	(.L_303 - .L_302)
.L_302:
        /*0078*/ 	.word	0x00000008
.L_303:


//--------------------- .nv.info._Z16matrixPlusVectorPfS_S_ii --------------------------
	.section	.nv.info._Z16matrixPlusVectorPfS_S_ii,"",@"SHT_CUDA_INFO"
	.sectionflags	@""
	.align	4


	//----- nvinfo : EIATTR_CUDA_API_VERSION
	.align		4
        /*0000*/ 	.byte	0x04, 0x37
        /*0002*/ 	.short	(.L_305 - .L_304)
.L_304:
        /*0004*/ 	.word	0x00000082


	//----- nvinfo : EIATTR_KPARAM_INFO
	.align		4
.L_305:
        /*0008*/ 	.byte	0x04, 0x17
        /*000a*/ 	.short	(.L_307 - .L_306)
.L_306:
        /*000c*/ 	.word	0x00000000
        /*0010*/ 	.short	0x0004
        /*0012*/ 	.short	0x001c
        /*0014*/ 	.byte	0x00, 0xf0, 0x11, 0x00


	//----- nvinfo : EIATTR_KPARAM_INFO
	.align		4
.L_307:
        /*0018*/ 	.byte	0x04, 0x17
        /*001a*/ 	.short	(.L_309 - .L_308)
.L_308:
        /*001c*/ 	.word	0x00000000
        /*0020*/ 	.short	0x0003
        /*0022*/ 	.short	0x0018
        /*0024*/ 	.byte	0x00, 0xf0, 0x11, 0x00


	//----- nvinfo : EIATTR_KPARAM_INFO
	.align		4
.L_309:
        /*0028*/ 	.byte	0x04, 0x17
        /*002a*/ 	.short	(.L_311 - .L_310)
.L_310:
        /*002c*/ 	.word	0x00000000
        /*0030*/ 	.short	0x0002
        /*0032*/ 	.short	0x0010
        /*0034*/ 	.byte	0x00, 0xf5, 0x21, 0x00


	//----- nvinfo : EIATTR_KPARAM_INFO
	.align		4
.L_311:
        /*0038*/ 	.byte	0x04, 0x17
        /*003a*/ 	.short	(.L_313 - .L_312)
.L_312:
        /*003c*/ 	.word	0x00000000
        /*0040*/ 	.short	0x0001
        /*0042*/ 	.short	0x0008
        /*0044*/ 	.byte	0x00, 0xf5, 0x21, 0x00


	//----- nvinfo : EIATTR_KPARAM_INFO
	.align		4
.L_313:
        /*0048*/ 	.byte	0x04, 0x17
        /*004a*/ 	.short	(.L_315 - .L_314)
.L_314:
        /*004c*/ 	.word	0x00000000
        /*0050*/ 	.short	0x0000
        /*0052*/ 	.short	0x0000
        /*0054*/ 	.byte	0x00, 0xf5, 0x21, 0x00


	//----- nvinfo : EIATTR_SPARSE_MMA_MASK
	.align		4
.L_315:
        /*0058*/ 	.byte	0x03, 0x50
        /*005a*/ 	.short	0x0000


	//----- nvinfo : EIATTR_MAXREG_COUNT
	.align		4
        /*005c*/ 	.byte	0x03, 0x1b
        /*005e*/ 	.short	0x00ff


	//----- nvinfo : EIATTR_MERCURY_ISA_VERSION
	.align		4
        /*0060*/ 	.byte	0x03, 0x5f
        /*0062*/ 	.short	0x0101


	//----- nvinfo : EIATTR_VRC_CTA_INIT_COUNT
	.align		4
        /*0064*/ 	.byte	0x02, 0x4a
	.zero		1
	.zero		1


	//----- nvinfo : EIATTR_EXIT_INSTR_OFFSETS
	.align		4
        /*0068*/ 	.byte	0x04, 0x1c
        /*006a*/ 	.short	(.L_317 - .L_316)


	//   ....[0]....
.L_316:
        /*006c*/ 	.word	0x000000c0


	//   ....[1]....
        /*0070*/ 	.word	0x00000190


	//----- nvinfo : EIATTR_CBANK_PARAM_SIZE
	.align		4
.L_317:
        /*0074*/ 	.byte	0x03, 0x19
        /*0076*/ 	.short	0x0020


	//----- nvinfo : EIATTR_PARAM_CBANK
	.align		4
        /*0078*/ 	.byte	0x04, 0x0a
        /*007a*/ 	.short	(.L_319 - .L_318)
	.align		4
.L_318:
        /*007c*/ 	.word	index@(.nv.constant0._Z16matrixPlusVectorPfS_S_ii)
        /*0080*/ 	.short	0x0380
        /*0082*/ 	.short	0x0020


	//----- nvinfo : EIATTR_SW_WAR
	.align		4
.L_319:
        /*0084*/ 	.byte	0x04, 0x36
        /*0086*/ 	.short	(.L_321 - .L_320)
.L_320:
        /*0088*/ 	.word	0x00000008
.L_321:


//--------------------- .nv.callgraph             --------------------------
	.section	.nv.callgraph,"",@"SHT_CUDA_CALLGRAPH"
	.align	4
	.sectionentsize	8
	.align		4
        /*0000*/ 	.word	0x00000000
	.align		4
        /*0004*/ 	.word	0xffffffff
	.align		4
        /*0008*/ 	.word	0x00000000
	.align		4
        /*000c*/ 	.word	0xfffffffe
	.align		4
        /*0010*/ 	.word	0x00000000
	.align		4
        /*0014*/ 	.word	0xfffffffd
	.align		4
        /*0018*/ 	.word	0x00000000
	.align		4
        /*001c*/ 	.word	0xfffffffc


//--------------------- .text._Z18columnwiseMaxIndexPfS_ii --------------------------
	.section	.text._Z18columnwiseMaxIndexPfS_ii,"ax",@progbits
	.align	128
        .global         _Z18columnwiseMaxIndexPfS_ii
        .type           _Z18columnwiseMaxIndexPfS_ii,@function
        .size           _Z18columnwiseMaxIndexPfS_ii,(.L_x_29 - _Z18columnwiseMaxIndexPfS_ii)
        .other          _Z18columnwiseMaxIndexPfS_ii,@"STO_CUDA_ENTRY STV_DEFAULT"
_Z18columnwiseMaxIndexPfS_ii:
.text._Z18columnwiseMaxIndexPfS_ii:
[----:B------:R-:W-:Y:S01]  /*0000*/  LDC R1, c[0x0][0x37c] ;  /* 0x0000df00ff017b82 */ /* 0x000fe20000000800 */
[----:B------:R-:W0:Y:S01]  /*0010*/  S2R R0, SR_CTAID.X ;  /* 0x0000000000007919 */ /* 0x000e220000002500 */
[----:B------:R-:W0:Y:S01]  /*0020*/  LDCU UR4, c[0x0][0x360] ;  /* 0x00006c00ff0477ac */ /* 0x000e220008000800 */
[----:B------:R-:W0:Y:S01]  /*0030*/  S2R R3, SR_TID.X ;  /* 0x0000000000037919 */ /* 0x000e220000002100 */
[----:B------:R-:W1:Y:S01]  /*0040*/  LDCU UR5, c[0x0][0x394] ;  /* 0x00007280ff0577ac */ /* 0x000e620008000800 */
[----:B0-----:R-:W-:-:S05]  /*0050*/  IMAD R0, R0, UR4, R3 ;  /* 0x0000000400007c24 */ /* 0x001fca000f8e0203 */
[----:B-1----:R-:W-:-:S13]  /*0060*/  ISETP.GE.AND P0, PT, R0, UR5, PT ;  /* 0x0000000500007c0c */ /* 0x002fda000bf06270 */
[----:B------:R-:W-:Y:S05]  /*0070*/  @P0 EXIT ;  /* 0x000000000000094d */ /* 0x000fea0003800000 */
[----:B------:R-:W0:Y:S01]  /*0080*/  LDCU UR4, c[0x0][0x390] ;  /* 0x00007200ff0477ac */ /* 0x000e220008000800 */
[----:B------:R-:W-:Y:S01]  /*0090*/  IMAD.MOV.U32 R5, RZ, RZ, RZ ;  /* 0x000000ffff057224 */ /* 0x000fe200078e00ff */
[----:B------:R-:W1:Y:S01]  /*00a0*/  LDCU.64 UR8, c[0x0][0x358] ;  /* 0x00006b00ff0877ac */ /* 0x000e620008000a00 */
[----:B0-----:R-:W-:-:S09]  /*00b0*/  UISETP.GE.AND UP0, UPT, UR4, 0x1, UPT ;  /* 0x000000010400788c */ /* 0x001fd2000bf06270 */
[----:B-1----:R-:W-:Y:S05]  /*00c0*/  BRA.U !UP0, `(.L_x_0) ;  /* 0x0000000908947547 */ /* 0x002fea000b800000 */
[----:B------:R-:W0:Y:S01]  /*00d0*/  LDCU.64 UR10, c[0x0][0x380] ;  /* 0x00007000ff0a77ac */ /* 0x000e220008000a00 */
[----:B------:R-:W-:-:S04]  /*00e0*/  IMAD R2, R0, UR4, RZ ;  /* 0x0000000400027c24 */ /* 0x000fc8000f8e02ff */
[----:B------:R-:W-:-:S03]  /*00f0*/  IMAD.WIDE R2, R2, 0x4, RZ ;  /* 0x0000000402027825 */ /* 0x000fc600078e02ff */
[----:B0-----:R-:W-:-:S04]  /*0100*/  IADD3 R4, P0, PT, R2, UR10, RZ ;  /* 0x0000000a02047c10 */ /* 0x001fc8000ff1e0ff */
[----:B------:R-:W-:-:S05]  /*0110*/  IADD3.X R5, PT, PT, R3, UR11, RZ, P0, !PT ;  /* 0x0000000b03057c10 */ /* 0x000fca00087fe4ff */
[----:B------:R0:W5:Y:S01]  /*0120*/  LDG.E R8, desc[UR8][R4.64] ;  /* 0x0000000804087981 */ /* 0x000162000c1e1900 */
[----:B------:R-:W-:Y:S01]  /*0130*/  UISETP.GE.U32.AND UP0, UPT, UR4, 0x10, UPT ;  /* 0x000000100400788c */ /* 0x000fe2000bf06070 */
[----:B------:R-:W-:Y:S01]  /*0140*/  IMAD.MOV.U32 R9, RZ, RZ, RZ ;  /* 0x000000ffff097224 */ /* 0x000fe200078e00ff */
[----:B------:R-:W-:Y:S01]  /*0150*/  ULOP3.LUT UR5, UR4, 0xf, URZ, 0xc0, !UPT ;  /* 0x0000000f04057892 */ /* 0x000fe2000f8ec0ff */
[----:B------:R-:W-:-:S03]  /*0160*/  IMAD.MOV.U32 R10, RZ, RZ, RZ ;  /* 0x000000ffff0a7224 */ /* 0x000fc600078e00ff */
[----:B------:R-:W-:-:S03]  /*0170*/  UISETP.NE.AND UP1, UPT, UR5, URZ, UPT ;  /* 0x000000ff0500728c */ /* 0x000fc6000bf25270 */
[----:B0-----:R-:W-:Y:S08]  /*0180*/  BRA.U !UP0, `(.L_x_1) ;  /* 0x0000000508287547 */ /* 0x001ff0000b800000 */
[----:B------:R-:W-:Y:S01]  /*0190*/  ULOP3.LUT UR6, UR4, 0x7ffffff0, URZ, 0xc0, !UPT ;  /* 0x7ffffff004067892 */ /* 0x000fe2000f8ec0ff */
[----:B------:R-:W-:Y:S02]  /*01a0*/  IADD3 R6, P0, PT, R4, 0x20, RZ ;  /* 0x0000002004067810 */ /* 0x000fe40007f1e0ff */
[----:B------:R-:W-:-:S03]  /*01b0*/  CS2R R10, SRZ ;  /* 0x00000000000a7805 */ /* 0x000fc6000001ff00 */
[----:B------:R-:W-:Y:S02]  /*01c0*/  IMAD.X R7, RZ, RZ, R5, P0 ;  /* 0x000000ffff077224 */ /* 0x000fe400000e0605 */
[----:B------:R-:W-:-:S07]  /*01d0*/  IMAD.U32 R9, RZ, RZ, UR6 ;  /* 0x00000006ff097e24 */ /* 0x000fce000f8e00ff */
.L_x_2:
[----:B------:R-:W2:Y:S04]  /*01e0*/  LDG.E R25, desc[UR8][R6.64+-0x20] ;  /* 0xffffe00806197981 */ /* 0x000ea8000c1e1900 */
[----:B------:R-:W3:Y:S04]  /*01f0*/  LDG.E R24, desc[UR8][R6.64+-0x1c] ;  /* 0xffffe40806187981 */ /* 0x000ee8000c1e1900 */
[----:B------:R-:W4:Y:S04]  /*0200*/  LDG.E R27, desc[UR8][R6.64+-0x18] ;  /* 0xffffe808061b7981 */ /* 0x000f28000c1e1900 */
        /* <DEDUP_REMOVED lines=11> */
[----:B------:R-:W4:Y:S01]  /*02c0*/  LDG.E R19, desc[UR8][R6.64+0x18] ;  /* 0x0000180806137981 */ /* 0x000f22000c1e1900 */
[----:B--2--5:R-:W-:-:S04]  /*02d0*/  FSETP.GT.AND P3, PT, R25, R8, PT ;  /* 0x000000081900720b */ /* 0x024fc80003f64000 */
[----:B------:R-:W-:Y:S02]  /*02e0*/  FSEL R25, R25, R8, P3 ;  /* 0x0000000819197208 */ /* 0x000fe40001800000 */
[----:B------:R0:W2:Y:S01]  /*02f0*/  LDG.E R8, desc[UR8][R6.64+0x1c] ;  /* 0x00001c0806087981 */ /* 0x0000a2000c1e1900 */
[----:B------:R-:W-:Y:S02]  /*0300*/  SEL R10, R11, R10, P3 ;  /* 0x0000000a0b0a7207 */ /* 0x000fe40001800000 */
[----:B---3--:R-:W-:-:S04]  /*0310*/  FSETP.GT.AND P4, PT, R24, R25, PT ;  /* 0x000000191800720b */ /* 0x008fc80003f84000 */
[----:B------:R-:W-:-:S04]  /*0320*/  FSEL R24, R24, R25, P4 ;  /* 0x0000001918187208 */ /* 0x000fc80002000000 */
[----:B----4-:R-:W-:-:S04]  /*0330*/  FSETP.GT.AND P5, PT, R27, R24, PT ;  /* 0x000000181b00720b */ /* 0x010fc80003fa4000 */
[----:B------:R-:W-:Y:S01]  /*0340*/  FSEL R24, R27, R24, P5 ;  /* 0x000000181b187208 */ /* 0x000fe20002800000 */
[----:B------:R-:W-:-:S03]  /*0350*/  @P4 VIADD R10, R11, 0x1 ;  /* 0x000000010b0a4836 */ /* 0x000fc60000000000 */
[----:B------:R-:W-:-:S04]  /*0360*/  FSETP.GT.AND P6, PT, R23, R24, PT ;  /* 0x000000181700720b */ /* 0x000fc80003fc4000 */
        /* <DEDUP_REMOVED lines=34> */
[----:B------:R-:W-:Y:S01]  /*0590*/  @P2 VIADD R10, R11, 0xd ;  /* 0x0000000d0b0a2836 */ /* 0x000fe20000000000 */
[----:B0-----:R-:W-:-:S05]  /*05a0*/  IADD3 R6, P2, PT, R6, 0x40, RZ ;  /* 0x0000004006067810 */ /* 0x001fca0007f5e0ff */
[----:B------:R-:W-:Y:S02]  /*05b0*/  IMAD.X R7, RZ, RZ, R7, P2 ;  /* 0x000000ffff077224 */ /* 0x000fe400010e0607 */
[----:B------:R-:W-:Y:S01]  /*05c0*/  @P3 VIADD R10, R11, 0xe ;  /* 0x0000000e0b0a3836 */ /* 0x000fe20000000000 */
[----:B--2---:R-:W-:-:S04]  /*05d0*/  FSETP.GT.AND P0, PT, R8, R19, PT ;  /* 0x000000130800720b */ /* 0x004fc80003f04000 */
[----:B------:R-:W-:-:S09]  /*05e0*/  FSEL R8, R8, R19, P0 ;  /* 0x0000001308087208 */ /* 0x000fd20000000000 */
[C---:B------:R-:W-:Y:S02]  /*05f0*/  @P0 VIADD R10, R11.reuse, 0xf ;  /* 0x0000000f0b0a0836 */ /* 0x040fe40000000000 */
[----:B------:R-:W-:-:S05]  /*0600*/  VIADD R11, R11, 0x10 ;  /* 0x000000100b0b7836 */ /* 0x000fca0000000000 */
[----:B------:R-:W-:-:S13]  /*0610*/  ISETP.NE.AND P1, PT, R11, R9, PT ;  /* 0x000000090b00720c */ /* 0x000fda0003f25270 */
[----:B------:R-:W-:Y:S05]  /*0620*/  @P1 BRA `(.L_x_2) ;  /* 0xfffffff800ec1947 */ /* 0x000fea000383ffff */
.L_x_1:
[----:B------:R-:W-:Y:S05]  /*0630*/  BRA.U !UP1, `(.L_x_3) ;  /* 0x0000000509347547 */ /* 0x000fea000b800000 */
[----:B------:R-:W-:Y:S02]  /*0640*/  UISETP.GE.U32.AND UP0, UPT, UR5, 0x8, UPT ;  /* 0x000000080500788c */ /* 0x000fe4000bf06070 */
[----:B------:R-:W-:-:S04]  /*0650*/  ULOP3.LUT UR6, UR4, 0x7, URZ, 0xc0, !UPT ;  /* 0x0000000704067892 */ /* 0x000fc8000f8ec0ff */
[----:B------:R-:W-:-:S03]  /*0660*/  UISETP.NE.AND UP1, UPT, UR6, URZ, UPT ;  /* 0x000000ff0600728c */ /* 0x000fc6000bf25270 */
[----:B------:R-:W-:Y:S08]  /*0670*/  BRA.U !UP0, `(.L_x_4) ;  /* 0x0000000108887547 */ /* 0x000ff0000b800000 */
[----:B------:R-:W-:-:S05]  /*0680*/  IMAD.WIDE.U32 R6, R9, 0x4, R4 ;  /* 0x0000000409067825 */ /* 0x000fca00078e0004 */
[----:B------:R-:W2:Y:S04]  /*0690*/  LDG.E R11, desc[UR8][R6.64] ;  /* 0x00000008060b7981 */ /* 0x000ea8000c1e1900 */
[----:B------:R-:W3:Y:S04]  /*06a0*/  LDG.E R13, desc[UR8][R6.64+0x4] ;  /* 0x00000408060d7981 */ /* 0x000ee8000c1e1900 */
        /* <DEDUP_REMOVED lines=28> */
[----:B------:R-:W-:-:S08]  /*0870*/  @P2 VIADD R10, R9, 0x6 ;  /* 0x00000006090a2836 */ /* 0x000fd00000000000 */
[C---:B------:R-:W-:Y:S02]  /*0880*/  @P3 VIADD R10, R9.reuse, 0x7 ;  /* 0x00000007090a3836 */ /* 0x040fe40000000000 */
[----:B------:R-:W-:-:S07]  /*0890*/  VIADD R9, R9, 0x8 ;  /* 0x0000000809097836 */ /* 0x000fce0000000000 */
.L_x_4:
[----:B------:R-:W-:Y:S05]  /*08a0*/  BRA.U !UP1, `(.L_x_3) ;  /* 0x0000000109987547 */ /* 0x000fea000b800000 */
[----:B------:R-:W-:Y:S02]  /*08b0*/  UISETP.GE.U32.AND UP0, UPT, UR6, 0x4, UPT ;  /* 0x000000040600788c */ /* 0x000fe4000bf06070 */
[----:B------:R-:W-:-:S04]  /*08c0*/  ULOP3.LUT UR4, UR4, 0x3, URZ, 0xc0, !UPT ;  /* 0x0000000304047892 */ /* 0x000fc8000f8ec0ff */
[----:B------:R-:W-:-:S03]  /*08d0*/  UISETP.NE.AND UP1, UPT, UR4, URZ, UPT ;  /* 0x000000ff0400728c */ /* 0x000fc6000bf25270 */
[----:B------:R-:W-:Y:S08]  /*08e0*/  BRA.U !UP0, `(.L_x_5) ;  /* 0x0000000108487547 */ /* 0x000ff0000b800000 */
[----:B------:R-:W-:-:S05]  /*08f0*/  IMAD.WIDE R4, R9, 0x4, R4 ;  /* 0x0000000409047825 */ /* 0x000fca00078e0204 */
[----:B------:R-:W2:Y:S04]  /*0900*/  LDG.E R7, desc[UR8][R4.64] ;  /* 0x0000000804077981 */ /* 0x000ea8000c1e1900 */
[----:B------:R-:W3:Y:S04]  /*0910*/  LDG.E R6, desc[UR8][R4.64+0x4] ;  /* 0x0000040804067981 */ /* 0x000ee8000c1e1900 */
        /* <DEDUP_REMOVED lines=12> */
[----:B------:R-:W-:-:S08]  /*09e0*/  @P2 VIADD R10, R9, 0x2 ;  /* 0x00000002090a2836 */ /* 0x000fd00000000000 */
[C---:B------:R-:W-:Y:S02]  /*09f0*/  @P3 VIADD R10, R9.reuse, 0x3 ;  /* 0x00000003090a3836 */ /* 0x040fe40000000000 */
[----:B------:R-:W-:-:S07]  /*0a00*/  VIADD R9, R9, 0x4 ;  /* 0x0000000409097836 */ /* 0x000fce0000000000 */
.L_x_5:
[----:B------:R-:W-:Y:S05]  /*0a10*/  BRA.U !UP1, `(.L_x_3) ;  /* 0x00000001093c7547 */ /* 0x000fea000b800000 */
[----:B------:R-:W-:Y:S01]  /*0a20*/  IMAD.WIDE.U32 R2, R9, 0x4, R2 ;  /* 0x0000000409027825 */ /* 0x000fe200078e0002 */
[----:B------:R-:W-:Y:S02]  /*0a30*/  UIADD3 UR4, UPT, UPT, -UR4, URZ, URZ ;  /* 0x000000ff04047290 */ /* 0x000fe4000fffe1ff */
[----:B------:R-:W-:-:S04]  /*0a40*/  IADD3 R2, P0, PT, R2, UR10, RZ ;  /* 0x0000000a02027c10 */ /* 0x000fc8000ff1e0ff */
[----:B------:R-:W-:-:S09]  /*0a50*/  IADD3.X R5, PT, PT, R3, UR11, RZ, P0, !PT ;  /* 0x0000000b03057c10 */ /* 0x000fd200087fe4ff */
.L_x_6:
[----:B------:R-:W-:-:S06]  /*0a60*/  IMAD.MOV.U32 R3, RZ, RZ, R5 ;  /* 0x000000ffff037224 */ /* 0x000fcc00078e0005 */
[----:B------:R0:W2:Y:S01]  /*0a70*/  LDG.E R3, desc[UR8][R2.64] ;  /* 0x0000000802037981 */ /* 0x0000a2000c1e1900 */
[----:B------:R-:W-:-:S04]  /*0a80*/  UIADD3 UR4, UPT, UPT, UR4, 0x1, URZ ;  /* 0x0000000104047890 */ /* 0x000fc8000fffe0ff */
[----:B------:R-:W-:Y:S01]  /*0a90*/  UISETP.NE.AND UP0, UPT, UR4, URZ, UPT ;  /* 0x000000ff0400728c */ /* 0x000fe2000bf05270 */
[----:B0-----:R-:W-:-:S05]  /*0aa0*/  IADD3 R2, P1, PT, R2, 0x4, RZ ;  /* 0x0000000402027810 */ /* 0x001fca0007f3e0ff */
[----:B------:R-:W-:Y:S01]  /*0ab0*/  IMAD.X R5, RZ, RZ, R5, P1 ;  /* 0x000000ffff057224 */ /* 0x000fe200008e0605 */
[----:B--2--5:R-:W-:-:S04]  /*0ac0*/  FSETP.GT.AND P0, PT, R3, R8, PT ;  /* 0x000000080300720b */ /* 0x024fc80003f04000 */
[C---:B------:R-:W-:Y:S01]  /*0ad0*/  SEL R10, R9.reuse, R10, P0 ;  /* 0x0000000a090a7207 */ /* 0x040fe20000000000 */
[----:B------:R-:W-:Y:S01]  /*0ae0*/  VIADD R9, R9, 0x1 ;  /* 0x0000000109097836 */ /* 0x000fe20000000000 */
[----:B------:R-:W-:Y:S01]  /*0af0*/  FSEL R8, R3, R8, P0 ;  /* 0x0000000803087208 */ /* 0x000fe20000000000 */
[----:B------:R-:W-:Y:S06]  /*0b00*/  BRA.U UP0, `(.L_x_6) ;  /* 0xfffffffd00d47547 */ /* 0x000fec000b83ffff */
.L_x_3:
[----:B------:R-:W-:-:S07]  /*0b10*/  I2FP.F32.U32 R5, R10 ;  /* 0x0000000a00057245 */ /* 0x000fce0000201000 */
.L_x_0:
[----:B------:R-:W0:Y:S02]  /*0b20*/  LDC.64 R2, c[0x0][0x388] ;  /* 0x0000e200ff027b82 */ /* 0x000e240000000a00 */
[----:B0-----:R-:W-:-:S05]  /*0b30*/  IMAD.WIDE R2, R0, 0x4, R2 ;  /* 0x0000000400027825 */ /* 0x001fca00078e0202 */
[----:B------:R-:W-:Y:S01]  /*0b40*/  STG.E desc[UR8][R2.64], R5 ;  /* 0x0000000502007986 */ /* 0x000fe2000c101908 */
[----:B------:R-:W-:Y:S05]  /*0b50*/  EXIT ;  /* 0x000000000000794d */ /* 0x000fea0003800000 */
.L_x_7:
[----:B------:R-:W-:-:S00]  /*0b60*/  BRA `(.L_x_7) ;  /* 0xfffffffc00fc7947 */ /* 0x000fc0000383ffff */
[----:B------:R-:W-:-:S00]  /*0b70*/  NOP ;  /* 0x0000000000007918 */ /* 0x000fc00000000000 */
        /* <DEDUP_REMOVED lines=8> */
.L_x_29:


//--------------------- .text._Z13columnwiseMaxPfS_ii --------------------------
	.section	.text._Z13columnwiseMaxPfS_ii,"ax",@progbits
	.align	128
        .global         _Z13columnwiseMaxPfS_ii
        .type           _Z13columnwiseMaxPfS_ii,@function
        .size           _Z13columnwiseMaxPfS_ii,(.L_x_30 - _Z13columnwiseMaxPfS_ii)
        .other          _Z13columnwiseMaxPfS_ii,@"STO_CUDA_ENTRY STV_DEFAULT"
_Z13columnwiseMaxPfS_ii:
.text._Z13columnwiseMaxPfS_ii:
        /* <DEDUP_REMOVED lines=9> */
[----:B------:R-:W1:Y:S01]  /*0090*/  LDCU.64 UR10, c[0x0][0x380] ;  /* 0x00007000ff0a77ac */ /* 0x000e620008000a00 */
[----:B------:R-:W2:Y:S01]  /*00a0*/  LDCU.64 UR8, c[0x0][0x358] ;  /* 0x00006b00ff0877ac */ /* 0x000ea20008000a00 */
[----:B0-----:R-:W-:-:S04]  /*00b0*/  IMAD R2, R8, UR4, RZ ;  /* 0x0000000408027c24 */ /* 0x001fc8000f8e02ff */
[----:B------:R-:W-:-:S03]  /*00c0*/  IMAD.WIDE R2, R2, 0x4, RZ ;  /* 0x0000000402027825 */ /* 0x000fc600078e02ff */
[----:B-1----:R-:W-:-:S04]  /*00d0*/  IADD3 R4, P0, PT, R2, UR10, RZ ;  /* 0x0000000a02047c10 */ /* 0x002fc8000ff1e0ff */
[----:B------:R-:W-:-:S05]  /*00e0*/  IADD3.X R5, PT, PT, R3, UR11, RZ, P0, !PT ;  /* 0x0000000b03057c10 */ /* 0x000fca00087fe4ff */
[----:B--2---:R0:W5:Y:S01]  /*00f0*/  LDG.E R0, desc[UR8][R4.64] ;  /* 0x0000000804007981 */ /* 0x004162000c1e1900 */
[----:B------:R-:W-:-:S09]  /*0100*/  UISETP.GE.AND UP0, UPT, UR4, 0x1, UPT ;  /* 0x000000010400788c */ /* 0x000fd2000bf06270 */
[----:B0-----:R-:W-:Y:S05]  /*0110*/  BRA.U !UP0, `(.L_x_8) ;  /* 0x0000000508fc7547 */ /* 0x001fea000b800000 */
[----:B------:R-:W-:Y:S01]  /*0120*/  UISETP.GE.U32.AND UP1, UPT, UR4, 0x10, UPT ;  /* 0x000000100400788c */ /* 0x000fe2000bf26070 */
[----:B------:R-:W-:Y:S01]  /*0130*/  IMAD.MOV.U32 R9, RZ, RZ, RZ ;  /* 0x000000ffff097224 */ /* 0x000fe200078e00ff */
[----:B------:R-:W-:-:S04]  /*0140*/  ULOP3.LUT UR5, UR4, 0xf, URZ, 0xc0, !UPT ;  /* 0x0000000f04057892 */ /* 0x000fc8000f8ec0ff */
[----:B------:R-:W-:-:S03]  /*0150*/  UISETP.NE.AND UP0, UPT, UR5, URZ, UPT ;  /* 0x000000ff0500728c */ /* 0x000fc6000bf05270 */
[----:B------:R-:W-:Y:S08]  /*0160*/  BRA.U !UP1, `(.L_x_9) ;  /* 0x0000000109e87547 */ /* 0x000ff0000b800000 */
[----:B------:R-:W-:Y:S01]  /*0170*/  ULOP3.LUT UR6, UR4, 0x7ffffff0, URZ, 0xc0, !UPT ;  /* 0x7ffffff004067892 */ /* 0x000fe2000f8ec0ff */
[----:B------:R-:W-:-:S03]  /*0180*/  IADD3 R6, P0, PT, R4, 0x20, RZ ;  /* 0x0000002004067810 */ /* 0x000fc60007f1e0ff */
[----:B------:R-:W-:Y:S02]  /*0190*/  UIADD3 UR7, UPT, UPT, -UR6, URZ, URZ ;  /* 0x000000ff06077290 */ /* 0x000fe4000fffe1ff */
[----:B------:R-:W-:Y:S02]  /*01a0*/  IMAD.X R7, RZ, RZ, R5, P0 ;  /* 0x000000ffff077224 */ /* 0x000fe400000e0605 */
[----:B------:R-:W-:-:S08]  /*01b0*/  IMAD.U32 R9, RZ, RZ, UR6 ;  /* 0x00000006ff097e24 */ /* 0x000fd0000f8e00ff */
.L_x_10:
        /* <DEDUP_REMOVED lines=15> */
[----:B------:R0:W4:Y:S01]  /*02b0*/  LDG.E R10, desc[UR8][R6.64+0x1c] ;  /* 0x00001c08060a7981 */ /* 0x000122000c1e1900 */
[----:B------:R-:W-:-:S04]  /*02c0*/  UIADD3 UR7, UPT, UPT, UR7, 0x10, URZ ;  /* 0x0000001007077890 */ /* 0x000fc8000fffe0ff */
[----:B------:R-:W-:Y:S01]  /*02d0*/  UISETP.NE.AND UP1, UPT, UR7, URZ, UPT ;  /* 0x000000ff0700728c */ /* 0x000fe2000bf25270 */
[----:B0-----:R-:W-:-:S05]  /*02e0*/  IADD3 R6, P1, PT, R6, 0x40, RZ ;  /* 0x0000004006067810 */ /* 0x001fca0007f3e0ff */
[----:B------:R-:W-:Y:S01]  /*02f0*/  IMAD.X R7, RZ, RZ, R7, P1 ;  /* 0x000000ffff077224 */ /* 0x000fe200008e0607 */
[----:B--2--5:R-:W-:-:S04]  /*0300*/  FSETP.GT.AND P0, PT, R21, R0, PT ;  /* 0x000000001500720b */ /* 0x024fc80003f04000 */
[----:B------:R-:W-:-:S04]  /*0310*/  FSEL R0, R21, R0, P0 ;  /* 0x0000000015007208 */ /* 0x000fc80000000000 */
[----:B---3--:R-:W-:-:S04]  /*0320*/  FSETP.GT.AND P0, PT, R23, R0, PT ;  /* 0x000000001700720b */ /* 0x008fc80003f04000 */
[----:B------:R-:W-:-:S04]  /*0330*/  FSEL R0, R23, R0, P0 ;  /* 0x0000000017007208 */ /* 0x000fc80000000000 */
[----:B----4-:R-:W-:-:S04]  /*0340*/  FSETP.GT.AND P0, PT, R25, R0, PT ;  /* 0x000000001900720b */ /* 0x010fc80003f04000 */
[----:B------:R-:W-:-:S04]  /*0350*/  FSEL R0, R25, R0, P0 ;  /* 0x0000000019007208 */ /* 0x000fc80000000000 */
[----:B------:R-:W-:-:S04]  /*0360*/  FSETP.GT.AND P0, PT, R27, R0, PT ;  /* 0x000000001b00720b */ /* 0x000fc80003f04000 */
        /* <DEDUP_REMOVED lines=24> */
[----:B------:R-:W-:Y:S01]  /*04f0*/  FSEL R0, R10, R11, P0 ;  /* 0x0000000b0a007208 */ /* 0x000fe20000000000 */
[----:B------:R-:W-:Y:S08]  /*0500*/  BRA.U UP1, `(.L_x_10) ;  /* 0xfffffffd012c7547 */ /* 0x000ff0000b83ffff */
.L_x_9:
        /* <DEDUP_REMOVED lines=14> */
[----:B------:R-:W-:Y:S01]  /*05f0*/  VIADD R9, R9, 0x8 ;  /* 0x0000000809097836 */ /* 0x000fe20000000000 */
        /* <DEDUP_REMOVED lines=15> */
[----:B------:R-:W-:-:S09]  /*06f0*/  FSEL R0, R25, R0, P0 ;  /* 0x0000000019007208 */ /* 0x000fd20000000000 */
.L_x_11:
        /* <DEDUP_REMOVED lines=18> */
[----:B------:R-:W-:-:S09]  /*0820*/  FSEL R0, R15, R0, P0 ;  /* 0x000000000f007208 */ /* 0x000fd20000000000 */
.L_x_12:
[----:B------:R-:W-:Y:S05]  /*0830*/  BRA.U !UP1, `(.L_x_8) ;  /* 0x0000000109347547 */ /* 0x000fea000b800000 */
[----:B------:R-:W-:Y:S01]  /*0840*/  IMAD.WIDE.U32 R2, R9, 0x4, R2 ;  /* 0x0000000409027825 */ /* 0x000fe200078e0002 */
[----:B------:R-:W-:Y:S02]  /*0850*/  UIADD3 UR4, UPT, UPT, -UR4, URZ, URZ ;  /* 0x000000ff04047290 */ /* 0x000fe4000fffe1ff */
[----:B------:R-:W-:-:S04]  /*0860*/  IADD3 R2, P0, PT, R2, UR10, RZ ;  /* 0x0000000a02027c10 */ /* 0x000fc8000ff1e0ff */
[----:B------:R-:W-:-:S09]  /*0870*/  IADD3.X R5, PT, PT, R3, UR11, RZ, P0, !PT ;  /* 0x0000000b03057c10 */ /* 0x000fd200087fe4ff */
.L_x_13:
[----:B------:R-:W-:-:S06]  /*0880*/  IMAD.MOV.U32 R3, RZ, RZ, R5 ;  /* 0x000000ffff037224 */ /* 0x000fcc00078e0005 */
[----:B------:R0:W2:Y:S01]  /*0890*/  LDG.E R3, desc[UR8][R2.64] ;  /* 0x0000000802037981 */ /* 0x0000a2000c1e1900 */
[----:B------:R-:W-:-:S04]  /*08a0*/  UIADD3 UR4, UPT, UPT, UR4, 0x1, URZ ;  /* 0x0000000104047890 */ /* 0x000fc8000fffe0ff */
[----:B------:R-:W-:Y:S01]  /*08b0*/  UISETP.NE.AND UP0, UPT, UR4, URZ, UPT ;  /* 0x000000ff0400728c */ /* 0x000fe2000bf05270 */
[----:B0-----:R-:W-:-:S05]  /*08c0*/  IADD3 R2, P1, PT, R2, 0x4, RZ ;  /* 0x0000000402027810 */ /* 0x001fca0007f3e0ff */
[----:B------:R-:W-:Y:S01]  /*08d0*/  IMAD.X R5, RZ, RZ, R5, P1 ;  /* 0x000000ffff057224 */ /* 0x000fe200008e0605 */
[----:B--2--5:R-:W-:-:S04]  /*08e0*/  FSETP.GT.AND P0, PT, R3, R0, PT ;  /* 0x000000000300720b */ /* 0x024fc80003f04000 */
[----:B------:R-:W-:Y:S01]  /*08f0*/  FSEL R0, R3, R0, P0 ;  /* 0x0000000003007208 */ /* 0x000fe20000000000 */
[----:B------:R-:W-:Y:S08]  /*0900*/  BRA.U UP0, `(.L_x_13) ;  /* 0xfffffffd00dc7547 */ /* 0x000ff0000b83ffff */
.L_x_8:
[----:B------:R-:W0:Y:S02]  /*0910*/  LDC.64 R2, c[0x0][0x388] ;  /* 0x0000e200ff027b82 */ /* 0x000e240000000a00 */
[----:B0-----:R-:W-:-:S05]  /*0920*/  IMAD.WIDE R8, R8, 0x4, R2 ;  /* 0x0000000408087825 */ /* 0x001fca00078e0202 */
[----:B-----5:R-:W-:Y:S01]  /*0930*/  STG.E desc[UR8][R8.64], R0 ;  /* 0x0000000008007986 */ /* 0x020fe2000c101908 */
[----:B------:R-:W-:Y:S05]  /*0940*/  EXIT ;  /* 0x000000000000794d */ /* 0x000fea0003800000 */
.L_x_14:
        /* <DEDUP_REMOVED lines=11> */
.L_x_30:


//--------------------- .text._Z14matrixHadamardPfS_fS_fii --------------------------
	.section	.text._Z14matrixHadamardPfS_fS_fii,"ax",@progbits
	.align	128
        .global         _Z14matrixHadamardPfS_fS_fii
        .type           _Z14matrixHadamardPfS_fS_fii,@function
        .size           _Z14matrixHadamardPfS_fS_fii,(.L_x_31 - _Z14matrixHadamardPfS_fS_fii)
        .other          _Z14matrixHadamardPfS_fS_fii,@"STO_CUDA_ENTRY STV_DEFAULT"
_Z14matrixHadamardPfS_fS_fii:
.text._Z14matrixHadamardPfS_fS_fii:
[----:B------:R-:W-:Y:S01]  /*0000*/  LDC R1, c[0x0][0x37c] ;  /* 0x0000df00ff017b82 */ /* 0x000fe20000000800 */
[----:B------:R-:W0:Y:S01]  /*0010*/  S2R R9, SR_CTAID.Y ;  /* 0x0000000000097919 */ /* 0x000e220000002600 */
[----:B------:R-:W1:Y:S01]  /*0020*/  LDCU UR4, c[0x0][0x360] ;  /* 0x00006c00ff0477ac */ /* 0x000e620008000800 */
[----:B------:R-:W0:Y:S01]  /*0030*/  S2R R2, SR_TID.Y ;  /* 0x0000000000027919 */ /* 0x000e220000002200 */
[----:B------:R-:W0:Y:S01]  /*0040*/  LDCU UR5, c[0x0][0x364] ;  /* 0x00006c80ff0577ac */ /* 0x000e220008000800 */
[----:B------:R-:W1:Y:S01]  /*0050*/  S2R R0, SR_CTAID.X ;  /* 0x0000000000007919 */ /* 0x000e620000002500 */
[----:B------:R-:W2:Y:S01]  /*0060*/  LDCU UR6, c[0x0][0x3a8] ;  /* 0x00007500ff0677ac */ /* 0x000ea20008000800 */
[----:B------:R-:W1:Y:S01]  /*0070*/  S2R R3, SR_TID.X ;  /* 0x0000000000037919 */ /* 0x000e620000002100 */
[----:B------:R-:W3:Y:S01]  /*0080*/  LDCU UR7, c[0x0][0x3a4] ;  /* 0x00007480ff0777ac */ /* 0x000ee20008000800 */
[----:B0-----:R-:W-:-:S05]  /*0090*/  IMAD R9, R9, UR5, R2 ;  /* 0x0000000509097c24 */ /* 0x001fca000f8e0202 */
[----:B--2---:R-:W-:Y:S01]  /*00a0*/  ISETP.GE.AND P0, PT, R9, UR6, PT ;  /* 0x0000000609007c0c */ /* 0x004fe2000bf06270 */
[----:B-1----:R-:W-:-:S05]  /*00b0*/  IMAD R0, R0, UR4, R3 ;  /* 0x0000000400007c24 */ /* 0x002fca000f8e0203 */
[----:B---3--:R-:W-:-:S13]  /*00c0*/  ISETP.GE.OR P0, PT, R0, UR7, P0 ;  /* 0x0000000700007c0c */ /* 0x008fda0008706670 */
[----:B------:R-:W-:Y:S05]  /*00d0*/  @P0 EXIT ;  /* 0x000000000000094d */ /* 0x000fea0003800000 */
[----:B------:R-:W0:Y:S01]  /*00e0*/  LDC.64 R2, c[0x0][0x380] ;  /* 0x0000e000ff027b82 */ /* 0x000e220000000a00 */
[----:B------:R-:W1:Y:S01]  /*00f0*/  LDCU.64 UR4, c[0x0][0x358] ;  /* 0x00006b00ff0477ac */ /* 0x000e620008000a00 */
[----:B------:R-:W-:Y:S01]  /*0100*/  IMAD R9, R9, UR7, R0 ;  /* 0x0000000709097c24 */ /* 0x000fe2000f8e0200 */
[----:B------:R-:W2:Y:S05]  /*0110*/  LDCU UR6, c[0x0][0x390] ;  /* 0x00007200ff0677ac */ /* 0x000eaa0008000800 */
[----:B------:R-:W3:Y:S01]  /*0120*/  LDC.64 R6, c[0x0][0x398] ;  /* 0x0000e600ff067b82 */ /* 0x000ee20000000a00 */
[----:B------:R-:W4:Y:S07]  /*0130*/  LDCU UR8, c[0x0][0x3a0] ;  /* 0x00007400ff0877ac */ /* 0x000f2e0008000800 */
[----:B------:R-:W5:Y:S01]  /*0140*/  LDC.64 R4, c[0x0][0x388] ;  /* 0x0000e200ff047b82 */ /* 0x000f620000000a00 */
[----:B0-----:R-:W-:-:S06]  /*0150*/  IMAD.WIDE R2, R9, 0x4, R2 ;  /* 0x0000000409027825 */ /* 0x001fcc00078e0202 */
[----:B-1----:R-:W2:Y:S01]  /*0160*/  LDG.E R2, desc[UR4][R2.64] ;  /* 0x0000000402027981 */ /* 0x002ea2000c1e1900 */
[----:B---3--:R-:W-:-:S05]  /*0170*/  IMAD.WIDE R6, R9, 0x4, R6 ;  /* 0x0000000409067825 */ /* 0x008fca00078e0206 */
[----:B------:R-:W4:Y:S01]  /*0180*/  LDG.E R8, desc[UR4][R6.64] ;  /* 0x0000000406087981 */ /* 0x000f22000c1e1900 */
[----:B-----5:R-:W-:-:S06]  /*0190*/  IMAD.WIDE R4, R9, 0x4, R4 ;  /* 0x0000000409047825 */ /* 0x020fcc00078e0204 */
[----:B------:R-:W3:Y:S01]  /*01a0*/  LDG.E R5, desc[UR4][R4.64] ;  /* 0x0000000404057981 */ /* 0x000ee2000c1e1900 */
[----:B--2---:R-:W-:Y:S01]  /*01b0*/  FMUL R0, R2, UR6 ;  /* 0x0000000602007c20 */ /* 0x004fe20008400000 */
[----:B----4-:R-:W-:-:S04]  /*01c0*/  FMUL R9, R8, UR8 ;  /* 0x0000000808097c20 */ /* 0x010fc80008400000 */
[----:B---3--:R-:W-:-:S05]  /*01d0*/  FFMA R9, R0, R5, R9 ;  /* 0x0000000500097223 */ /* 0x008fca0000000009 */
[----:B------:R-:W-:Y:S01]  /*01e0*/  STG.E desc[UR4][R6.64], R9 ;  /* 0x0000000906007986 */ /* 0x000fe2000c101904 */
[----:B------:R-:W-:Y:S05]  /*01f0*/  EXIT ;  /* 0x000000000000794d */ /* 0x000fea0003800000 */
.L_x_15:
        /* <DEDUP_REMOVED lines=16> */
.L_x_31:


//--------------------- .text._Z21DqnStanfordEvaluationPfS_S_S_S_i --------------------------
	.section	.text._Z21DqnStanfordEvaluationPfS_S_S_S_i,"ax",@progbits
	.align	128
        .global         _Z21DqnStanfordEvaluationPfS_S_S_S_i
        .type           _Z21DqnStanfordEvaluationPfS_S_S_S_i,@function
        .size           _Z21DqnStanfordEvaluationPfS_S_S_S_i,(.L_x_32 - _Z21DqnStanfordEvaluationPfS_S_S_S_i)
        .other          _Z21DqnStanfordEvaluationPfS_S_S_S_i,@"STO_CUDA_ENTRY STV_DEFAULT"
_Z21DqnStanfordEvaluationPfS_S_S_S_i:
.text._Z21DqnStanfordEvaluationPfS_S_S_S_i:
        /* <DEDUP_REMOVED lines=8> */
[----:B------:R-:W0:Y:S01]  /*0080*/  LDC.64 R2, c[0x0][0x380] ;  /* 0x0000e000ff027b82 */ /* 0x000e220000000a00 */
[----:B------:R-:W1:Y:S07]  /*0090*/  LDCU.64 UR4, c[0x0][0x358] ;  /* 0x00006b00ff0477ac */ /* 0x000e6e0008000a00 */
[----:B------:R-:W2:Y:S01]  /*00a0*/  LDC.64 R4, c[0x0][0x388] ;  /* 0x0000e200ff047b82 */ /* 0x000ea20000000a00 */
[----:B0-----:R-:W-:-:S06]  /*00b0*/  IMAD.WIDE R2, R7, 0x4, R2 ;  /* 0x0000000407027825 */ /* 0x001fcc00078e0202 */
[----:B-1----:R-:W3:Y:S01]  /*00c0*/  LDG.E R2, desc[UR4][R2.64] ;  /* 0x0000000402027981 */ /* 0x002ee2000c1e1900 */
[----:B--2---:R-:W-:-:S06]  /*00d0*/  IMAD.WIDE R4, R7, 0x4, R4 ;  /* 0x0000000407047825 */ /* 0x004fcc00078e0204 */
[----:B------:R-:W3:Y:S02]  /*00e0*/  LDG.E R5, desc[UR4][R4.64] ;  /* 0x0000000404057981 */ /* 0x000ee4000c1e1900 */
[----:B---3--:R-:W-:-:S13]  /*00f0*/  FSETP.NEU.AND P0, PT, R2, R5, PT ;  /* 0x000000050200720b */ /* 0x008fda0003f0d000 */
[----:B------:R-:W-:Y:S05]  /*0100*/  @P0 BRA `(.L_x_16) ;  /* 0x00000000001c0947 */ /* 0x000fea0003800000 */
[----:B------:R-:W0:Y:S08]  /*0110*/  LDC.64 R2, c[0x0][0x390] ;  /* 0x0000e400ff027b82 */ /* 0x000e300000000a00 */
[----:B------:R-:W1:Y:S01]  /*0120*/  LDC.64 R4, c[0x0][0x398] ;  /* 0x0000e600ff047b82 */ /* 0x000e620000000a00 */
[----:B0-----:R-:W-:-:S06]  /*0130*/  IMAD.WIDE R2, R7, 0x4, R2 ;  /* 0x0000000407027825 */ /* 0x001fcc00078e0202 */
[----:B------:R-:W2:Y:S01]  /*0140*/  LDG.E R3, desc[UR4][R2.64] ;  /* 0x0000000402037981 */ /* 0x000ea2000c1e1900 */
[----:B-1----:R-:W-:-:S05]  /*0150*/  IMAD.WIDE R4, R7, 0x4, R4 ;  /* 0x0000000407047825 */ /* 0x002fca00078e0204 */
[----:B--2---:R-:W-:Y:S01]  /*0160*/  STG.E desc[UR4][R4.64], R3 ;  /* 0x0000000304007986 */ /* 0x004fe2000c101904 */
[----:B------:R-:W-:Y:S05]  /*0170*/  EXIT ;  /* 0x000000000000794d */ /* 0x000fea0003800000 */
.L_x_16:
[----:B------:R-:W0:Y:S02]  /*0180*/  LDC.64 R2, c[0x0][0x390] ;  /* 0x0000e400ff027b82 */ /* 0x000e240000000a00 */
[----:B0-----:R-:W-:-:S06]  /*0190*/  IMAD.WIDE R4, R7, 0x4, R2 ;  /* 0x0000000407047825 */ /* 0x001fcc00078e0202 */
[----:B------:R-:W0:Y:S01]  /*01a0*/  LDC.64 R2, c[0x0][0x3a0] ;  /* 0x0000e800ff027b82 */ /* 0x000e220000000a00 */
[----:B------:R-:W2:Y:S01]  /*01b0*/  LDG.E R5, desc[UR4][R4.64] ;  /* 0x0000000404057981 */ /* 0x000ea2000c1e1900 */
[----:B0-----:R-:W-:-:S05]  /*01c0*/  IMAD.WIDE R2, R7, 0x4, R2 ;  /* 0x0000000407027825 */ /* 0x001fca00078e0202 */
[----:B--2---:R-:W-:Y:S01]  /*01d0*/  STG.E desc[UR4][R2.64], R5 ;  /* 0x0000000502007986 */ /* 0x004fe2000c101904 */
[----:B------:R-:W-:Y:S05]  /*01e0*/  EXIT ;  /* 0x000000000000794d */ /* 0x000fea0003800000 */
.L_x_17:
        /* <DEDUP_REMOVED lines=9> */
.L_x_32:


//--------------------- .text._Z26matrixBellmanErrorAndDerivPfS_S_S_S_S_fS_ii --------------------------
	.section	.text._Z26matrixBellmanErrorAndDerivPfS_S_S_S_S_fS_ii,"ax",@progbits
	.align	128
        .global         _Z26matrixBellmanErrorAndDerivPfS_S_S_S_S_fS_ii
        .type           _Z26matrixBellmanErrorAndDerivPfS_S_S_S_S_fS_ii,@function
        .size           _Z26matrixBellmanErrorAndDerivPfS_S_S_S_S_fS_ii,(.L_x_33 - _Z26matrixBellmanErrorAndDerivPfS_S_S_S_S_fS_ii)
        .other          _Z26matrixBellmanErrorAndDerivPfS_S_S_S_S_fS_ii,@"STO_CUDA_ENTRY STV_DEFAULT"
_Z26matrixBellmanErrorAndDerivPfS_S_S_S_S_fS_ii:
.text._Z26matrixBellmanErrorAndDerivPfS_S_S_S_S_fS_ii:
[----:B------:R-:W-:Y:S01]  /*0000*/  LDC R1, c[0x0][0x37c] ;  /* 0x0000df00ff017b82 */ /* 0x000fe20000000800 */
[----:B------:R-:W0:Y:S01]  /*0010*/  S2R R0, SR_CTAID.Y ;  /* 0x0000000000007919 */ /* 0x000e220000002600 */
[----:B------:R-:W1:Y:S01]  /*0020*/  LDCU UR4, c[0x0][0x360] ;  /* 0x00006c00ff0477ac */ /* 0x000e620008000800 */
[----:B------:R-:W0:Y:S01]  /*0030*/  S2R R3, SR_TID.Y ;  /* 0x0000000000037919 */ /* 0x000e220000002200 */
[----:B------:R-:W0:Y:S01]  /*0040*/  LDCU UR5, c[0x0][0x364] ;  /* 0x00006c80ff0577ac */ /* 0x000e220008000800 */
[----:B------:R-:W1:Y:S01]  /*0050*/  S2R R5, SR_CTAID.X ;  /* 0x0000000000057919 */ /* 0x000e620000002500 */
[----:B------:R-:W2:Y:S01]  /*0060*/  LDCU.64 UR6, c[0x0][0x3c0] ;  /* 0x00007800ff0677ac */ /* 0x000ea20008000a00 */
[----:B------:R-:W1:Y:S01]  /*0070*/  S2R R2, SR_TID.X ;  /* 0x0000000000027919 */ /* 0x000e620000002100 */
[----:B0-----:R-:W-:-:S05]  /*0080*/  IMAD R0, R0, UR5, R3 ;  /* 0x0000000500007c24 */ /* 0x001fca000f8e0203 */
[----:B--2---:R-:W-:Y:S01]  /*0090*/  ISETP.GE.AND P0, PT, R0, UR7, PT ;  /* 0x0000000700007c0c */ /* 0x004fe2000bf06270 */
[----:B-1----:R-:W-:-:S05]  /*00a0*/  IMAD R5, R5, UR4, R2 ;  /* 0x0000000405057c24 */ /* 0x002fca000f8e0202 */
[----:B------:R-:W-:-:S13]  /*00b0*/  ISETP.GE.OR P0, PT, R5, UR6, P0 ;  /* 0x0000000605007c0c */ /* 0x000fda0008706670 */
[----:B------:R-:W-:Y:S05]  /*00c0*/  @P0 EXIT ;  /* 0x000000000000094d */ /* 0x000fea0003800000 */
[----:B------:R-:W0:Y:S01]  /*00d0*/  LDC.64 R6, c[0x0][0x3b8] ;  /* 0x0000ee00ff067b82 */ /* 0x000e220000000a00 */
[----:B------:R-:W1:Y:S07]  /*00e0*/  LDCU.64 UR4, c[0x0][0x358] ;  /* 0x00006b00ff0477ac */ /* 0x000e6e0008000a00 */
[----:B------:R-:W2:Y:S08]  /*00f0*/  LDC.64 R8, c[0x0][0x398] ;  /* 0x0000e600ff087b82 */ /* 0x000eb00000000a00 */
[----:B------:R-:W3:Y:S01]  /*0100*/  LDC.64 R2, c[0x0][0x3a8] ;  /* 0x0000ea00ff027b82 */ /* 0x000ee20000000a00 */
[----:B0-----:R-:W-:-:S07]  /*0110*/  IMAD.WIDE.U32 R6, R0, 0x4, R6 ;  /* 0x0000000400067825 */ /* 0x001fce00078e0006 */
[----:B------:R-:W0:Y:S01]  /*0120*/  LDC.64 R12, c[0x0][0x390] ;  /* 0x0000e400ff0c7b82 */ /* 0x000e220000000a00 */
[----:B-1----:R-:W4:Y:S01]  /*0130*/  LDG.E R6, desc[UR4][R6.64] ;  /* 0x0000000406067981 */ /* 0x002f22000c1e1900 */
[C---:B------:R-:W-:Y:S02]  /*0140*/  IMAD R15, R0.reuse, UR6, R5 ;  /* 0x00000006000f7c24 */ /* 0x040fe4000f8e0205 */
[----:B--2---:R-:W-:-:S06]  /*0150*/  IMAD.WIDE.U32 R8, R0, 0x4, R8 ;  /* 0x0000000400087825 */ /* 0x004fcc00078e0008 */
[----:B------:R1:W5:Y:S01]  /*0160*/  LDG.E R8, desc[UR4][R8.64] ;  /* 0x0000000408087981 */ /* 0x000362000c1e1900 */
[----:B---3--:R-:W-:-:S04]  /*0170*/  IMAD.WIDE R2, R15, 0x4, R2 ;  /* 0x000000040f027825 */ /* 0x008fc800078e0202 */
[----:B0-----:R-:W-:Y:S01]  /*0180*/  IMAD.WIDE.U32 R12, R0, 0x4, R12 ;  /* 0x00000004000c7825 */ /* 0x001fe200078e000c */
[----:B----4-:R-:W-:-:S13]  /*0190*/  FSETP.GT.AND P0, PT, R6, RZ, PT ;  /* 0x000000ff0600720b */ /* 0x010fda0003f04000 */
[----:B------:R-:W0:Y:S02]  /*01a0*/  @!P0 LDC.64 R10, c[0x0][0x388] ;  /* 0x0000e200ff0a8b82 */ /* 0x000e240000000a00 */
[----:B0-----:R-:W-:-:S06]  /*01b0*/  @!P0 IMAD.WIDE.U32 R10, R0, 0x4, R10 ;  /* 0x00000004000a8825 */ /* 0x001fcc00078e000a */
[----:B------:R1:W5:Y:S04]  /*01c0*/  @!P0 LDG.E R11, desc[UR4][R10.64] ;  /* 0x000000040a0b8981 */ /* 0x000368000c1e1900 */
[----:B------:R1:W-:Y:S04]  /*01d0*/  STG.E desc[UR4][R2.64], RZ ;  /* 0x000000ff02007986 */ /* 0x0003e8000c101904 */
[----:B------:R-:W2:Y:S01]  /*01e0*/  LDG.E R13, desc[UR4][R12.64] ;  /* 0x000000040c0d7981 */ /* 0x000ea2000c1e1900 */
[----:B------:R-:W-:-:S04]  /*01f0*/  I2FP.F32.S32 R4, R5 ;  /* 0x0000000500047245 */ /* 0x000fc80000201400 */
[----:B--2---:R-:W-:-:S13]  /*0200*/  FSETP.NEU.AND P1, PT, R13, R4, PT ;  /* 0x000000040d00720b */ /* 0x004fda0003f2d000 */
[----:B-1----:R-:W-:Y:S05]  /*0210*/  @P1 EXIT ;  /* 0x000000000000194d */ /* 0x002fea0003800000 */
[----:B------:R-:W0:Y:S02]  /*0220*/  LDC.64 R6, c[0x0][0x380] ;  /* 0x0000e000ff067b82 */ /* 0x000e240000000a00 */
[----:B0-----:R-:W-:-:S06]  /*0230*/  IMAD.WIDE R4, R5, 0x4, R6 ;  /* 0x0000000405047825 */ /* 0x001fcc00078e0206 */
[----:B------:R-:W0:Y:S01]  /*0240*/  @!P0 LDC R6, c[0x0][0x3b0] ;  /* 0x0000ec00ff068b82 */ /* 0x000e220000000800 */
[----:B------:R-:W2:Y:S01]  /*0250*/  LDG.E R5, desc[UR4][R4.64] ;  /* 0x0000000404057981 */ /* 0x000ea2000c1e1900 */
[----:B0----5:R-:W-:-:S06]  /*0260*/  @!P0 FFMA R8, R11, R6, R8 ;  /* 0x000000060b088223 */ /* 0x021fcc0000000008 */
[----:B------:R-:W0:Y:S01]  /*0270*/  LDC.64 R10, c[0x0][0x3a0] ;  /* 0x0000e800ff0a7b82 */ /* 0x000e220000000a00 */
[----:B--2---:R-:W-:-:S04]  /*0280*/  FADD R13, R5, -R8 ;  /* 0x80000008050d7221 */ /* 0x004fc80000000000 */
[----:B------:R-:W1:Y:S01]  /*0290*/  F2F.F64.F32 R6, R13 ;  /* 0x0000000d00067310 */ /* 0x000e620000201800 */
[----:B------:R-:W-:Y:S01]  /*02a0*/  STG.E desc[UR4][R2.64], R13 ;  /* 0x0000000d02007986 */ /* 0x000fe2000c101904 */
[----:B-1----:R-:W-:-:S08]  /*02b0*/  DMUL R8, R6, 0.5 ;  /* 0x3fe0000006087828 */ /* 0x002fd00000000000 */
[----:B------:R-:W-:Y:S01]  /*02c0*/  DMUL R8, R6, R8 ;  /* 0x0000000806087228 */ /* 0x000fe20000000000 */
[----:B0-----:R-:W-:-:S09]  /*02d0*/  IMAD.WIDE.U32 R6, R0, 0x4, R10 ;  /* 0x0000000400067825 */ /* 0x001fd200078e000a */
[----:B------:R-:W0:Y:S02]  /*02e0*/  F2F.F32.F64 R9, R8 ;  /* 0x0000000800097310 */ /* 0x000e240000301000 */
[----:B0-----:R-:W-:Y:S01]  /*02f0*/  STG.E desc[UR4][R6.64], R9 ;  /* 0x0000000906007986 */ /* 0x001fe2000c101904 */
[----:B------:R-:W-:Y:S05]  /*0300*/  EXIT ;  /* 0x000000000000794d */ /* 0x000fea0003800000 */
.L_x_18:
        /* <DEDUP_REMOVED lines=15> */
.L_x_33:


//--------------------- .text._Z23matrixCrossEntropyErrorPfS_S_ii --------------------------
	.section	.text._Z23matrixCrossEntropyErrorPfS_S_ii,"ax",@progbits
	.align	128
        .global         _Z23matrixCrossEntropyErrorPfS_S_ii
        .type           _Z23matrixCrossEntropyErrorPfS_S_ii,@function
        .size           _Z23matrixCrossEntropyErrorPfS_S_ii,(.L_x_34 - _Z23matrixCrossEntropyErrorPfS_S_ii)
        .other          _Z23matrixCrossEntropyErrorPfS_S_ii,@"STO_CUDA_ENTRY STV_DEFAULT"
_Z23matrixCrossEntropyErrorPfS_S_ii:
.text._Z23matrixCrossEntropyErrorPfS_S_ii:
        /* <DEDUP_REMOVED lines=14> */
[----:B------:R-:W1:Y:S01]  /*00e0*/  LDCU.64 UR4, c[0x0][0x358] ;  /* 0x00006b00ff0477ac */ /* 0x000e620008000a00 */
[----:B------:R-:W-:-:S06]  /*00f0*/  IMAD R0, R7, UR6, R0 ;  /* 0x0000000607007c24 */ /* 0x000fcc000f8e0200 */
[----:B------:R-:W2:Y:S01]  /*0100*/  LDC.64 R4, c[0x0][0x380] ;  /* 0x0000e000ff047b82 */ /* 0x000ea20000000a00 */
[----:B0-----:R-:W-:-:S06]  /*0110*/  IMAD.WIDE R2, R0, 0x4, R2 ;  /* 0x0000000400027825 */ /* 0x001fcc00078e0202 */
[----:B-1----:R-:W3:Y:S01]  /*0120*/  LDG.E R2, desc[UR4][R2.64] ;  /* 0x0000000402027981 */ /* 0x002ee2000c1e1900 */
[----:B--2---:R-:W-:-:S06]  /*0130*/  IMAD.WIDE R4, R0, 0x4, R4 ;  /* 0x0000000400047825 */ /* 0x004fcc00078e0204 */
[----:B------:R-:W2:Y:S01]  /*0140*/  LDG.E R4, desc[UR4][R4.64] ;  /* 0x0000000404047981 */ /* 0x000ea2000c1e1900 */
[----:B------:R-:W-:Y:S01]  /*0150*/  HFMA2 R8, -RZ, RZ, 1.5048828125, 33.21875 ;  /* 0x3e055027ff087431 */ /* 0x000fe200000001ff */
[----:B---3--:R-:W-:-:S13]  /*0160*/  FSETP.GT.AND P0, PT, R2, RZ, PT ;  /* 0x000000ff0200720b */ /* 0x008fda0003f04000 */
[----:B--2---:R-:W-:-:S04]  /*0170*/  @!P0 FADD R4, -R4, 1 ;  /* 0x3f80000004048421 */ /* 0x004fc80000000100 */
[----:B------:R-:W-:-:S05]  /*0180*/  FADD R6, R4, 1.1920928955078125e-07 ;  /* 0x3400000004067421 */ /* 0x000fca0000000000 */
[----:B------:R-:W-:-:S13]  /*0190*/  FSETP.GEU.AND P0, PT, R6, 1.175494350822287508e-38, PT ;  /* 0x008000000600780b */ /* 0x000fda0003f0e000 */
[----:B------:R-:W-:-:S05]  /*01a0*/  @!P0 FMUL R6, R6, 8388608 ;  /* 0x4b00000006068820 */ /* 0x000fca0000400000 */
[----:B------:R-:W-:-:S04]  /*01b0*/  IADD3 R7, PT, PT, R6, -0x3f2aaaab, RZ ;  /* 0xc0d5555506077810 */ /* 0x000fc80007ffe0ff */
[----:B------:R-:W-:-:S04]  /*01c0*/  LOP3.LUT R7, R7, 0xff800000, RZ, 0xc0, !PT ;  /* 0xff80000007077812 */ /* 0x000fc800078ec0ff */
[-C--:B------:R-:W-:Y:S02]  /*01d0*/  IADD3 R2, PT, PT, R6, -R7.reuse, RZ ;  /* 0x8000000706027210 */ /* 0x080fe40007ffe0ff */
[----:B------:R-:W-:-:S03]  /*01e0*/  I2FP.F32.S32 R7, R7 ;  /* 0x0000000700077245 */ /* 0x000fc60000201400 */
[----:B------:R-:W-:-:S04]  /*01f0*/  FADD R5, R2, -1 ;  /* 0xbf80000002057421 */ /* 0x000fc80000000000 */
[----:B------:R-:W-:-:S04]  /*0200*/  FFMA R2, R5, -R8, 0.14084610342979431152 ;  /* 0x3e1039f605027423 */ /* 0x000fc80000000808 */
[----:B------:R-:W-:-:S04]  /*0210*/  FFMA R2, R5, R2, -0.12148627638816833496 ;  /* 0xbdf8cdcc05027423 */ /* 0x000fc80000000002 */
[----:B------:R-:W-:-:S04]  /*0220*/  FFMA R2, R5, R2, 0.13980610668659210205 ;  /* 0x3e0f295505027423 */ /* 0x000fc80000000002 */
[----:B------:R-:W-:-:S04]  /*0230*/  FFMA R2, R5, R2, -0.16684235632419586182 ;  /* 0xbe2ad8b905027423 */ /* 0x000fc80000000002 */
[----:B------:R-:W-:-:S04]  /*0240*/  FFMA R2, R5, R2, 0.20012299716472625732 ;  /* 0x3e4ced0b05027423 */ /* 0x000fc80000000002 */
[C---:B------:R-:W-:Y:S02]  /*0250*/  FFMA R4, R5.reuse, R2, -0.24999669194221496582 ;  /* 0xbe7fff2205047423 */ /* 0x040fe40000000002 */
[----:B------:R-:W0:Y:S02]  /*0260*/  LDC.64 R2, c[0x0][0x390] ;  /* 0x0000e400ff027b82 */ /* 0x000e240000000a00 */
[----:B------:R-:W-:-:S04]  /*0270*/  FFMA R4, R5, R4, 0.33333182334899902344 ;  /* 0x3eaaaa7805047423 */ /* 0x000fc80000000004 */
[C---:B------:R-:W-:Y:S01]  /*0280*/  FFMA R8, R5.reuse, R4, -0.5 ;  /* 0xbf00000005087423 */ /* 0x040fe20000000004 */
[----:B------:R-:W-:Y:S02]  /*0290*/  FSEL R4, RZ, -23, P0 ;  /* 0xc1b80000ff047808 */ /* 0x000fe40000000000 */
[----:B------:R-:W-:Y:S01]  /*02a0*/  ISETP.GT.U32.AND P0, PT, R6, 0x7f7fffff, PT ;  /* 0x7f7fffff0600780c */ /* 0x000fe20003f04070 */
[----:B------:R-:W-:Y:S02]  /*02b0*/  FMUL R8, R5, R8 ;  /* 0x0000000805087220 */ /* 0x000fe40000400000 */
[----:B------:R-:W-:Y:S01]  /*02c0*/  FFMA R4, R7, 1.1920928955078125e-07, R4 ;  /* 0x3400000007047823 */ /* 0x000fe20000000004 */
[----:B------:R-:W-:Y:S01]  /*02d0*/  MOV R7, 0x7f800000 ;  /* 0x7f80000000077802 */ /* 0x000fe20000000f00 */
[----:B------:R-:W-:-:S04]  /*02e0*/  FFMA R5, R5, R8, R5 ;  /* 0x0000000805057223 */ /* 0x000fc80000000005 */
[----:B------:R-:W-:-:S04]  /*02f0*/  FFMA R4, R4, 0.69314718246459960938, R5 ;  /* 0x3f31721804047823 */ /* 0x000fc80000000005 */
[C---:B------:R-:W-:Y:S01]  /*0300*/  @P0 FFMA R4, R6.reuse, R7, +INF ;  /* 0x7f80000006040423 */ /* 0x040fe20000000007 */
[----:B------:R-:W-:Y:S01]  /*0310*/  FSETP.NEU.AND P0, PT, R6, RZ, PT ;  /* 0x000000ff0600720b */ /* 0x000fe20003f0d000 */
[----:B0-----:R-:W-:-:S03]  /*0320*/  IMAD.WIDE R2, R0, 0x4, R2 ;  /* 0x0000000400027825 */ /* 0x001fc600078e0202 */
[----:B------:R-:W-:-:S05]  /*0330*/  FSEL R5, -R4, +INF , P0 ;  /* 0x7f80000004057808 */ /* 0x000fca0000000100 */
[----:B------:R-:W-:Y:S01]  /*0340*/  STG.E desc[UR4][R2.64], R5 ;  /* 0x0000000502007986 */ /* 0x000fe2000c101904 */
[----:B------:R-:W-:Y:S05]  /*0350*/  EXIT ;  /* 0x000000000000794d */ /* 0x000fea0003800000 */
.L_x_19:
        /* <DEDUP_REMOVED lines=10> */
.L_x_34:


//--------------------- .text._Z29matrixIncorporateSigmoidDerivPfS_S_ii --------------------------
	.section	.text._Z29matrixIncorporateSigmoidDerivPfS_S_ii,"ax",@progbits
	.align	128
        .global         _Z29matrixIncorporateSigmoidDerivPfS_S_ii
        .type           _Z29matrixIncorporateSigmoidDerivPfS_S_ii,@function
        .size           _Z29matrixIncorporateSigmoidDerivPfS_S_ii,(.L_x_35 - _Z29matrixIncorporateSigmoidDerivPfS_S_ii)
        .other          _Z29matrixIncorporateSigmoidDerivPfS_S_ii,@"STO_CUDA_ENTRY STV_DEFAULT"
_Z29matrixIncorporateSigmoidDerivPfS_S_ii:
.text._Z29matrixIncorporateSigmoidDerivPfS_S_ii:
        /* <DEDUP_REMOVED lines=16> */
[----:B------:R-:W2:Y:S08]  /*0100*/  LDC.64 R4, c[0x0][0x388] ;  /* 0x0000e200ff047b82 */ /* 0x000eb00000000a00 */
[----:B------:R-:W3:Y:S01]  /*0110*/  LDC.64 R6, c[0x0][0x390] ;  /* 0x0000e400ff067b82 */ /* 0x000ee20000000a00 */
[----:B0-----:R-:W-:-:S06]  /*0120*/  IMAD.WIDE R2, R9, 0x4, R2 ;  /* 0x0000000409027825 */ /* 0x001fcc00078e0202 */
[----:B-1----:R-:W4:Y:S01]  /*0130*/  LDG.E R2, desc[UR4][R2.64] ;  /* 0x0000000402027981 */ /* 0x002f22000c1e1900 */
[----:B--2---:R-:W-:-:S06]  /*0140*/  IMAD.WIDE R4, R9, 0x4, R4 ;  /* 0x0000000409047825 */ /* 0x004fcc00078e0204 */
[----:B------:R-:W4:Y:S01]  /*0150*/  LDG.E R5, desc[UR4][R4.64] ;  /* 0x0000000404057981 */ /* 0x000f22000c1e1900 */
[----:B---3--:R-:W-:-:S04]  /*0160*/  IMAD.WIDE R6, R9, 0x4, R6 ;  /* 0x0000000409067825 */ /* 0x008fc800078e0206 */
[----:B----4-:R-:W-:Y:S01]  /*0170*/  FMUL R0, R2, R5 ;  /* 0x0000000502007220 */ /* 0x010fe20000400000 */
[----:B------:R-:W-:-:S04]  /*0180*/  FADD R11, -R5, 1 ;  /* 0x3f800000050b7421 */ /* 0x000fc80000000100 */
[----:B------:R-:W-:-:S05]  /*0190*/  FMUL R11, R0, R11 ;  /* 0x0000000b000b7220 */ /* 0x000fca0000400000 */
[----:B------:R-:W-:Y:S01]  /*01a0*/  STG.E desc[UR4][R6.64], R11 ;  /* 0x0000000b06007986 */ /* 0x000fe2000c101904 */
[----:B------:R-:W-:Y:S05]  /*01b0*/  EXIT ;  /* 0x000000000000794d */ /* 0x000fea0003800000 */
.L_x_20:
        /* <DEDUP_REMOVED lines=12> */
.L_x_35:


//--------------------- .text._Z13matrixSigmoidPfS_ii --------------------------
	.section	.text._Z13matrixSigmoidPfS_ii,"ax",@progbits
	.align	128
        .global         _Z13matrixSigmoidPfS_ii
        .type           _Z13matrixSigmoidPfS_ii,@function
        .size           _Z13matrixSigmoidPfS_ii,(.L_x_36 - _Z13matrixSigmoidPfS_ii)
        .other          _Z13matrixSigmoidPfS_ii,@"STO_CUDA_ENTRY STV_DEFAULT"
_Z13matrixSigmoidPfS_ii:
.text._Z13matrixSigmoidPfS_ii:
        /* <DEDUP_REMOVED lines=15> */
[----:B------:R-:W-:Y:S01]  /*00f0*/  IMAD R7, R3, UR6, R0 ;  /* 0x0000000603077c24 */ /* 0x000fe2000f8e0200 */
[----:B------:R-:W-:Y:S01]  /*0100*/  MOV R10, 0x3c80f082 ;  /* 0x3c80f082000a7802 */ /* 0x000fe20000000f00 */
[----:B------:R-:W-:-:S04]  /*0110*/  HFMA2 R11, -RZ, RZ, 1.875, 0 ;  /* 0x3f800000ff0b7431 */ /* 0x000fc800000001ff */
[----:B------:R-:W2:Y:S01]  /*0120*/  LDC.64 R2, c[0x0][0x388] ;  /* 0x0000e200ff027b82 */ /* 0x000ea20000000a00 */
[----:B0-----:R-:W-:-:S06]  /*0130*/  IMAD.WIDE R4, R7, 0x4, R4 ;  /* 0x0000000407047825 */ /* 0x001fcc00078e0204 */
[----:B-1----:R-:W3:Y:S01]  /*0140*/  LDG.E R4, desc[UR4][R4.64] ;  /* 0x0000000404047981 */ /* 0x002ee2000c1e1900 */
[----:B--2---:R-:W-:-:S04]  /*0150*/  IMAD.WIDE R2, R7, 0x4, R2 ;  /* 0x0000000407027825 */ /* 0x004fc800078e0202 */
[----:B---3--:R-:W-:-:S04]  /*0160*/  FMUL R6, R4, 0.5 ;  /* 0x3f00000004067820 */ /* 0x008fc80000400000 */
[C---:B------:R-:W-:Y:S01]  /*0170*/  FMUL R0, |R6|.reuse, 2.8853900432586669922 ;  /* 0x4038aa3b06007820 */ /* 0x040fe20000400200 */
[C---:B------:R-:W-:Y:S01]  /*0180*/  FMUL R9, R6.reuse, R6 ;  /* 0x0000000606097220 */ /* 0x040fe20000400000 */
[C---:B------:R-:W-:Y:S02]  /*0190*/  FSETP.GE.AND P1, PT, |R6|.reuse, 0.60000002384185791016, PT ;  /* 0x3f19999a0600780b */ /* 0x040fe40003f26200 */
[----:B------:R-:W-:Y:S01]  /*01a0*/  FSETP.GE.AND P0, PT, |R6|, 9.010913848876953125, PT ;  /* 0x41102cb40600780b */ /* 0x000fe20003f06200 */
[C---:B------:R-:W-:Y:S01]  /*01b0*/  FFMA R10, R9.reuse, R10, -0.052303962409496307373 ;  /* 0xbd563cae090a7423 */ /* 0x040fe2000000000a */
[----:B------:R-:W0:Y:S02]  /*01c0*/  MUFU.EX2 R0, R0 ;  /* 0x0000000000007308 */ /* 0x000e240000000800 */
[----:B0-----:R-:W-:Y:S01]  /*01d0*/  FADD R8, R0, 1 ;  /* 0x3f80000000087421 */ /* 0x001fe20000000000 */
[----:B------:R-:W-:-:S04]  /*01e0*/  FFMA R0, R9, R10, 0.1331529766321182251 ;  /* 0x3e08594109007423 */ /* 0x000fc8000000000a */
[C---:B------:R-:W-:Y:S01]  /*01f0*/  FFMA R0, R9.reuse, R0, -0.33332768082618713379 ;  /* 0xbeaaa9ed09007423 */ /* 0x040fe20000000000 */
[----:B------:R-:W0:Y:S03]  /*0200*/  MUFU.RCP R8, R8 ;  /* 0x0000000800087308 */ /* 0x000e260000001000 */
[----:B------:R-:W-:Y:S01]  /*0210*/  FFMA R9, R9, R0, RZ ;  /* 0x0000000009097223 */ /* 0x000fe200000000ff */
[----:B0-----:R-:W-:-:S05]  /*0220*/  FFMA R4, R8, -2, R11 ;  /* 0xc000000008047823 */ /* 0x001fca000000000b */
[----:B------:R-:W-:-:S04]  /*0230*/  FSEL R5, R4, 1, !P0 ;  /* 0x3f80000004057808 */ /* 0x000fc80004000000 */
[--C-:B------:R-:W-:Y:S01]  /*0240*/  LOP3.LUT R5, R5, 0x80000000, R6.reuse, 0xb8, !PT ;  /* 0x8000000005057812 */ /* 0x100fe200078eb806 */
[----:B------:R-:W-:-:S04]  /*0250*/  @!P1 FFMA R5, R6, R9, R6 ;  /* 0x0000000906059223 */ /* 0x000fc80000000006 */
[----:B------:R-:W-:-:S04]  /*0260*/  FADD R5, R5, 1 ;  /* 0x3f80000005057421 */ /* 0x000fc80000000000 */
[----:B------:R-:W-:-:S05]  /*0270*/  FMUL R5, R5, 0.5 ;  /* 0x3f00000005057820 */ /* 0x000fca0000400000 */
[----:B------:R-:W-:Y:S01]  /*0280*/  STG.E desc[UR4][R2.64], R5 ;  /* 0x0000000502007986 */ /* 0x000fe2000c101904 */
[----:B------:R-:W-:Y:S05]  /*0290*/  EXIT ;  /* 0x000000000000794d */ /* 0x000fea0003800000 */
.L_x_21:
        /* <DEDUP_REMOVED lines=14> */
.L_x_36:


//--------------------- .text._Z26matrixIncorporateReLuDerivPfS_S_ii --------------------------
	.section	.text._Z26matrixIncorporateReLuDerivPfS_S_ii,"ax",@progbits
	.align	128
        .global         _Z26matrixIncorporateReLuDerivPfS_S_ii
        .type           _Z26matrixIncorporateReLuDerivPfS_S_ii,@function
        .size           _Z26matrixIncorporateReLuDerivPfS_S_ii,(.L_x_37 - _Z26matrixIncorporateReLuDerivPfS_S_ii)
        .other          _Z26matrixIncorporateReLuDerivPfS_S_ii,@"STO_CUDA_ENTRY STV_DEFAULT"
_Z26matrixIncorporateReLuDerivPfS_S_ii:
.text._Z26matrixIncorporateReLuDerivPfS_S_ii:
[----:B------:R-:W-:Y:S01]  /*0000*/  LDC R1, c[0x0][0x37c] ;  /* 0x0000df00ff017b82 */ /* 0x000fe20000000800 */
[----:B------:R-:W0:Y:S01]  /*0010*/  S2R R0, SR_CTAID.X ;  /* 0x0000000000007919 */ /* 0x000e220000002500 */
[----:B------:R-:W0:Y:S01]  /*0020*/  LDCU UR4, c[0x0][0x360] ;  /* 0x00006c00ff0477ac */ /* 0x000e220008000800 */
[----:B------:R-:W0:Y:S01]  /*0030*/  S2R R3, SR_TID.X ;  /* 0x0000000000037919 */ /* 0x000e220000002100 */
[----:B------:R-:W1:Y:S01]  /*0040*/  LDCU UR5, c[0x0][0x364] ;  /* 0x00006c80ff0577ac */ /* 0x000e620008000800 */
[----:B------:R-:W1:Y:S01]  /*0050*/  S2R R5, SR_CTAID.Y ;  /* 0x0000000000057919 */ /* 0x000e620000002600 */
[----:B------:R-:W2:Y:S01]  /*0060*/  LDCU.64 UR6, c[0x0][0x398] ;  /* 0x00007300ff0677ac */ /* 0x000ea20008000a00 */
[----:B------:R-:W1:Y:S01]  /*0070*/  S2R R2, SR_TID.Y ;  /* 0x0000000000027919 */ /* 0x000e620000002200 */
        /* <DEDUP_REMOVED lines=11> */
[----:B------:R-:W-:Y:S01]  /*0130*/  BSSY.RECONVERGENT B0, `(.L_x_22) ;  /* 0x0000008000007945 */ /* 0x000fe20003800200 */
[----:B------:R-:W-:Y:S02]  /*0140*/  HFMA2 R9, -RZ, RZ, 0, 0 ;  /* 0x00000000ff097431 */ /* 0x000fe400000001ff */
[----:B--2---:R-:W-:Y:S01]  /*0150*/  IMAD.WIDE R4, R7, 0x4, R4 ;  /* 0x0000000407047825 */ /* 0x004fe200078e0204 */
[----:B---3--:R-:W-:-:S13]  /*0160*/  FSETP.GTU.AND P0, PT, R2, RZ, PT ;  /* 0x000000ff0200720b */ /* 0x008fda0003f0c000 */
[----:B------:R-:W-:Y:S05]  /*0170*/  @!P0 BRA `(.L_x_23) ;  /* 0x00000000000c8947 */ /* 0x000fea0003800000 */
[----:B------:R-:W0:Y:S02]  /*0180*/  LDC.64 R2, c[0x0][0x380] ;  /* 0x0000e000ff027b82 */ /* 0x000e240000000a00 */
[----:B0-----:R-:W-:-:S05]  /*0190*/  IMAD.WIDE R2, R7, 0x4, R2 ;  /* 0x0000000407027825 */ /* 0x001fca00078e0202 */
[----:B------:R0:W5:Y:S02]  /*01a0*/  LDG.E R9, desc[UR4][R2.64] ;  /* 0x0000000402097981 */ /* 0x000164000c1e1900 */
.L_x_23:
[----:B------:R-:W-:Y:S05]  /*01b0*/  BSYNC.RECONVERGENT B0 ;  /* 0x0000000000007941 */ /* 0x000fea0003800200 */
.L_x_22:
[----:B-----5:R-:W-:Y:S01]  /*01c0*/  STG.E desc[UR4][R4.64], R9 ;  /* 0x0000000904007986 */ /* 0x020fe2000c101904 */
[----:B------:R-:W-:Y:S05]  /*01d0*/  EXIT ;  /* 0x000000000000794d */ /* 0x000fea0003800000 */
.L_x_24:
        /* <DEDUP_REMOVED lines=10> */
.L_x_37:


//--------------------- .text._Z10matrixReLuPfS_ii --------------------------
	.section	.text._Z10matrixReLuPfS_ii,"ax",@progbits
	.align	128
        .global         _Z10matrixReLuPfS_ii
        .type           _Z10matrixReLuPfS_ii,@function
        .size           _Z10matrixReLuPfS_ii,(.L_x_38 - _Z10matrixReLuPfS_ii)
        .other          _Z10matrixReLuPfS_ii,@"STO_CUDA_ENTRY STV_DEFAULT"
_Z10matrixReLuPfS_ii:
.text._Z10matrixReLuPfS_ii:
        /* <DEDUP_REMOVED lines=19> */
[----:B--2---:R-:W-:Y:S01]  /*0130*/  IMAD.WIDE R4, R7, 0x4, R4 ;  /* 0x0000000407047825 */ /* 0x004fe200078e0204 */
[----:B---3--:R-:W-:-:S05]  /*0140*/  FMNMX R7, RZ, R2, !PT ;  /* 0x00000002ff077209 */ /* 0x008fca0007800000 */
[----:B------:R-:W-:Y:S01]  /*0150*/  STG.E desc[UR4][R4.64], R7 ;  /* 0x0000000704007986 */ /* 0x000fe2000c101904 */
[----:B------:R-:W-:Y:S05]  /*0160*/  EXIT ;  /* 0x000000000000794d */ /* 0x000fea0003800000 */
.L_x_25:
        /* <DEDUP_REMOVED lines=9> */
.L_x_38:


//--------------------- .text._Z26matrixIncorporateTanhDerivPfS_S_ii --------------------------
	.section	.text._Z26matrixIncorporateTanhDerivPfS_S_ii,"ax",@progbits
	.align	128
        .global         _Z26matrixIncorporateTanhDerivPfS_S_ii
        .type           _Z26matrixIncorporateTanhDerivPfS_S_ii,@function
        .size           _Z26matrixIncorporateTanhDerivPfS_S_ii,(.L_x_39 - _Z26matrixIncorporateTanhDerivPfS_S_ii)
        .other          _Z26matrixIncorporateTanhDerivPfS_S_ii,@"STO_CUDA_ENTRY STV_DEFAULT"
_Z26matrixIncorporateTanhDerivPfS_S_ii:
.text._Z26matrixIncorporateTanhDerivPfS_S_ii:
        /* <DEDUP_REMOVED lines=21> */
[----:B------:R-:W2:Y:S01]  /*0150*/  LDG.E R2, desc[UR4][R2.64] ;  /* 0x0000000402027981 */ /* 0x000ea2000c1e1900 */
[----:B---3--:R-:W-:-:S04]  /*0160*/  IMAD.WIDE R6, R9, 0x4, R6 ;  /* 0x0000000409067825 */ /* 0x008fc800078e0206 */
[C---:B----4-:R-:W-:Y:S01]  /*0170*/  FADD R11, R4.reuse, 1 ;  /* 0x3f800000040b7421 */ /* 0x050fe20000000000 */
[----:B------:R-:W-:-:S03]  /*0180*/  FADD R0, -R4, 1 ;  /* 0x3f80000004007421 */ /* 0x000fc60000000100 */
[----:B--2---:R-:W-:-:S04]  /*0190*/  FMUL R11, R2, R11 ;  /* 0x0000000b020b7220 */ /* 0x004fc80000400000 */
[----:B------:R-:W-:-:S05]  /*01a0*/  FMUL R11, R11, R0 ;  /* 0x000000000b0b7220 */ /* 0x000fca0000400000 */
[----:B------:R-:W-:Y:S01]  /*01b0*/  STG.E desc[UR4][R6.64], R11 ;  /* 0x0000000b06007986 */ /* 0x000fe2000c101904 */
[----:B------:R-:W-:Y:S05]  /*01c0*/  EXIT ;  /* 0x000000000000794d */ /* 0x000fea0003800000 */
.L_x_26:
        /* <DEDUP_REMOVED lines=11> */
.L_x_39:


//--------------------- .text._Z10matrixTanhPfS_ii --------------------------
	.section	.text._Z10matrixTanhPfS_ii,"ax",@progbits
	.align	128
        .global         _Z10matrixTanhPfS_ii
        .type           _Z10matrixTanhPfS_ii,@function
        .size           _Z10matrixTanhPfS_ii,(.L_x_40 - _Z10matrixTanhPfS_ii)
        .other          _Z10matrixTanhPfS_ii,@"STO_CUDA_ENTRY STV_DEFAULT"
_Z10matrixTanhPfS_ii:
.text._Z10matrixTanhPfS_ii:
        /* <DEDUP_REMOVED lines=19> */
[----:B0-----:R-:W-:-:S05]  /*0130*/  IMAD.WIDE R2, R7, 0x4, R2 ;  /* 0x0000000407027825 */ /* 0x001fca00078e0202 */
[----:B-1----:R2:W3:Y:S02]  /*0140*/  LDG.E R6, desc[UR4][R2.64] ;  /* 0x0000000402067981 */ /* 0x0024e4000c1e1900 */
[----:B--2---:R-:W-:-:S04]  /*0150*/  IMAD.WIDE R2, R7, 0x4, R4 ;  /* 0x0000000407027825 */ /* 0x004fc800078e0204 */
[C---:B---3--:R-:W-:Y:S01]  /*0160*/  FMUL R0, |R6|.reuse, 2.8853900432586669922 ;  /* 0x4038aa3b06007820 */ /* 0x048fe20000400200 */
        /* <DEDUP_REMOVED lines=13> */
[----:B------:R-:W-:-:S05]  /*0240*/  @!P1 FFMA R9, R6, R11, R6 ;  /* 0x0000000b06099223 */ /* 0x000fca0000000006 */
[----:B------:R-:W-:Y:S01]  /*0250*/  STG.E desc[UR4][R2.64], R9 ;  /* 0x0000000902007986 */ /* 0x000fe2000c101904 */
[----:B------:R-:W-:Y:S05]  /*0260*/  EXIT ;  /* 0x000000000000794d */ /* 0x000fea0003800000 */
.L_x_27:
        /* <DEDUP_REMOVED lines=9> */
.L_x_40:


//--------------------- .text._Z16matrixPlusVectorPfS_S_ii --------------------------
	.section	.text._Z16matrixPlusVectorPfS_S_ii,"ax",@progbits
	.align	128
        .global         _Z16matrixPlusVectorPfS_S_ii
        .type           _Z16matrixPlusVectorPfS_S_ii,@function
        .size           _Z16matrixPlusVectorPfS_S_ii,(.L_x_41 - _Z16matrixPlusVectorPfS_S_ii)
        .other          _Z16matrixPlusVectorPfS_S_ii,@"STO_CUDA_ENTRY STV_DEFAULT"
_Z16matrixPlusVectorPfS_S_ii:
.text._Z16matrixPlusVectorPfS_S_ii:
        /* <DEDUP_REMOVED lines=17> */
[----:B0-----:R-:W-:-:S07]  /*0110*/  IMAD.WIDE R4, R7, 0x4, R4 ;  /* 0x0000000407047825 */ /* 0x001fce00078e0204 */
[----:B------:R-:W0:Y:S01]  /*0120*/  LDC.64 R6, c[0x0][0x390] ;  /* 0x0000e400ff067b82 */ /* 0x000e220000000a00 */
[----:B-1----:R-:W3:Y:S01]  /*0130*/  LDG.E R5, desc[UR4][R4.64] ;  /* 0x0000000404057981 */ /* 0x002ee2000c1e1900 */
[----:B--2---:R-:W-:-:S06]  /*0140*/  IMAD.WIDE R2, R9, 0x4, R2 ;  /* 0x0000000409027825 */ /* 0x004fcc00078e0202 */
[----:B------:R-:W3:Y:S01]  /*0150*/  LDG.E R2, desc[UR4][R2.64] ;  /* 0x0000000402027981 */ /* 0x000ee2000c1e1900 */
[----:B0-----:R-:W-:-:S04]  /*0160*/  IMAD.WIDE R6, R9, 0x4, R6 ;  /* 0x0000000409067825 */ /* 0x001fc800078e0206 */
[----:B---3--:R-:W-:-:S05]  /*0170*/  FADD R9, R2, R5 ;  /* 0x0000000502097221 */ /* 0x008fca0000000000 */
[----:B------:R-:W-:Y:S01]  /*0180*/  STG.E desc[UR4][R6.64], R9 ;  /* 0x0000000906007986 */ /* 0x000fe2000c101904 */
[----:B------:R-:W-:Y:S05]  /*0190*/  EXIT ;  /* 0x000000000000794d */ /* 0x000fea0003800000 */
.L_x_28:
        /* <DEDUP_REMOVED lines=14> */
.L_x_41:


//--------------------- .nv.shared.reserved.0     --------------------------
	.section	.nv.shared.reserved.0,"aw",@nobits
	.weak		__nv_reservedSMEM_offset_0_alias
	.size		__nv_reservedSMEM_offset_0_alias, 0, 64
	.other		__nv_reservedSMEM_offset_0_alias,@"STO_CUDA_RESERVED_SHARED STV_DEFAULT"
__nv_reservedSMEM_offset_0_alias:
	.zero		0
	.zero		64


//--------------------- .nv.constant0._Z18columnwiseMaxIndexPfS_ii --------------------------
	.section	.nv.constant0._Z18columnwiseMaxIndexPfS_ii,"a",@progbits
	.sectionflags	@""
	.align	4
.nv.constant0._Z18columnwiseMaxIndexPfS_ii:
	.zero		920


//--------------------- .nv.constant0._Z13columnwiseMaxPfS_ii --------------------------
	.section	.nv.constant0._Z13columnwiseMaxPfS_ii,"a",@progbits
	.sectionflags	@""
	.align	4
.nv.constant0._Z13columnwiseMaxPfS_ii:
	.zero		920


//--------------------- .nv.constant0._Z14matrixHadamardPfS_fS_fii --------------------------
	.section	.nv.constant0._Z14matrixHadamardPfS_fS_fii,"a",@progbits
	.sectionflags	@""
	.align	4
.nv.constant0._Z14matrixHadamardPfS_fS_fii:
	.zero		940


//--------------------- .nv.constant0._Z21DqnStanfordEvaluationPfS_S_S_S_i --------------------------
	.section	.nv.constant0._Z21DqnStanfordEvaluationPfS_S_S_S_i,"a",@progbits
	.sectionflags	@""
	.align	4
.nv.constant0._Z21DqnStanfordEvaluationPfS_S_S_S_i:
	.zero		940


//--------------------- .nv.constant0._Z26matrixBellmanErrorAndDerivPfS_S_S_S_S_fS_ii --------------------------
	.section	.nv.constant0._Z26matrixBellmanErrorAndDerivPfS_S_S_S_S_fS_ii,"a",@progbits
	.sectionflags	@""
	.align	4
.nv.constant0._Z26matrixBellmanErrorAndDerivPfS_S_S_S_S_fS_ii:
	.zero		968


//--------------------- .nv.constant0._Z23matrixCrossEntropyErrorPfS_S_ii --------------------------
	.section	.nv.constant0._Z23matrixCrossEntropyErrorPfS_S_ii,"a",@progbits
	.sectionflags	@""
	.align	4
.nv.constant0._Z23matrixCrossEntropyErrorPfS_S_ii:
	.zero		928


//--------------------- .nv.constant0._Z29matrixIncorporateSigmoidDerivPfS_S_ii --------------------------
	.section	.nv.constant0._Z29matrixIncorporateSigmoidDerivPfS_S_ii,"a",@progbits
	.sectionflags	@""
	.align	4
.nv.constant0._Z29matrixIncorporateSigmoidDerivPfS_S_ii:
	.zero		928


//--------------------- .nv.constant0._Z13matrixSigmoidPfS_ii --------------------------
	.section	.nv.constant0._Z13matrixSigmoidPfS_ii,"a",@progbits
	.sectionflags	@""
	.align	4
.nv.constant0._Z13matrixSigmoidPfS_ii:
	.zero		920


//--------------------- .nv.constant0._Z26matrixIncorporateReLuDerivPfS_S_ii --------------------------
	.section	.nv.constant0._Z26matrixIncorporateReLuDerivPfS_S_ii,"a",@progbits
	.sectionflags	@""
	.align	4
.nv.constant0._Z26matrixIncorporateReLuDerivPfS_S_ii:
	.zero		928


//--------------------- .nv.constant0._Z10matrixReLuPfS_ii --------------------------
	.section	.nv.constant0._Z10matrixReLuPfS_ii,"a",@progbits
	.sectionflags	@""
	.align	4
.nv.constant0._Z10matrixReLuPfS_ii:
	.zero		920


//--------------------- .nv.constant0._Z26matrixIncorporateTanhDerivPfS_S_ii --------------------------
	.section	.nv.constant0._Z26matrixIncorporateTanhDerivPfS_S_ii,"a",@progbits
	.sectionflags	@""
	.align	4
.nv.constant0._Z26matrixIncorporateTanhDerivPfS_S_ii:
	.zero		928


//--------------------- .nv.constant0._Z10matrixTanhPfS_ii --------------------------
	.section	.nv.constant0._Z10matrixTanhPfS_ii,"a",@progbits
	.sectionflags	@""
	.align	4
.nv.constant0._Z10matrixTanhPfS_ii:
	.zero		920


//--------------------- .nv.constant0._Z16matrixPlusVectorPfS_S_ii --------------------------
	.section	.nv.constant0._Z16matrixPlusVectorPfS_S_ii,"a",@progbits
	.sectionflags	@""
	.align	4
.nv.constant0._Z16matrixPlusVectorPfS_S_ii:
	.zero		928


//--------------------- SYMBOLS --------------------------

	.type		.nv.reservedSmem.offset0,@object
	.size		.nv.reservedSmem.offset0,0x4
